//
// Generated by NVIDIA NVVM Compiler
//
// Compiler Build ID: CL-36424714
// Cuda compilation tools, release 13.0, V13.0.88
// Based on NVVM 20.0.0
//

.version 9.0
.target sm_100
.address_size 64

	// .globl	_Z14bitrev_reorderP7double2S0_lml
.global .align 4 .b8 __cudart_i2opi_f[24] = {65, 144, 67, 60, 153, 149, 98, 219, 192, 221, 52, 245, 209, 87, 39, 252, 41, 21, 68, 78, 110, 131, 249, 162};

.visible .entry _Z14bitrev_reorderP7double2S0_lml(
	.param .u64 .ptr .align 1 _Z14bitrev_reorderP7double2S0_lml_param_0,
	.param .u64 .ptr .align 1 _Z14bitrev_reorderP7double2S0_lml_param_1,
	.param .u64 _Z14bitrev_reorderP7double2S0_lml_param_2,
	.param .u64 _Z14bitrev_reorderP7double2S0_lml_param_3,
	.param .u64 _Z14bitrev_reorderP7double2S0_lml_param_4
)
{
	.reg .pred 	%p<3>;
	.reg .b32 	%r<8>;
	.reg .b64 	%rd<16>;
	.reg .b64 	%fd<3>;

	ld.param.u64 	%rd3, [_Z14bitrev_reorderP7double2S0_lml_param_0];
	ld.param.u64 	%rd4, [_Z14bitrev_reorderP7double2S0_lml_param_1];
	ld.param.u64 	%rd5, [_Z14bitrev_reorderP7double2S0_lml_param_2];
	ld.param.u64 	%rd7, [_Z14bitrev_reorderP7double2S0_lml_param_3];
	ld.param.u64 	%rd6, [_Z14bitrev_reorderP7double2S0_lml_param_4];
	mov.u32 	%r1, %ctaid.x;
	cvt.u64.u32 	%rd8, %r1;
	mov.u32 	%r2, %tid.x;
	cvt.u64.u32 	%rd9, %r2;
	mad.lo.s64 	%rd1, %rd7, %rd8, %rd9;
	setp.ge.s64 	%p1, %rd1, %rd6;
	@%p1 bra 	$L__BB0_3;
	cvt.u32.u64 	%r3, %rd1;
	brev.b32 	%r4, %r3;
	cvt.u32.u64 	%r5, %rd5;
	sub.s32 	%r6, 32, %r5;
	shr.u32 	%r7, %r4, %r6;
	cvt.u64.u32 	%rd2, %r7;
	setp.le.s64 	%p2, %rd6, %rd2;
	@%p2 bra 	$L__BB0_3;
	cvta.to.global.u64 	%rd10, %rd4;
	shl.b64 	%rd11, %rd1, 4;
	add.s64 	%rd12, %rd10, %rd11;
	ld.global.nc.v2.f64 	{%fd1, %fd2}, [%rd12];
	cvta.to.global.u64 	%rd13, %rd3;
	shl.b64 	%rd14, %rd2, 4;
	add.s64 	%rd15, %rd13, %rd14;
	st.global.v2.f64 	[%rd15], {%fd1, %fd2};
$L__BB0_3:
	ret;

}
	// .globl	_Z11inplace_fftP7double2llll
.visible .entry _Z11inplace_fftP7double2llll(
	.param .u64 .ptr .align 1 _Z11inplace_fftP7double2llll_param_0,
	.param .u64 _Z11inplace_fftP7double2llll_param_1,
	.param .u64 _Z11inplace_fftP7double2llll_param_2,
	.param .u64 _Z11inplace_fftP7double2llll_param_3,
	.param .u64 _Z11inplace_fftP7double2llll_param_4
)
{
	.local .align 4 .b8 	__local_depot1[28];
	.reg .b64 	%SP;
	.reg .b64 	%SPL;
	.reg .pred 	%p<20>;
	.reg .b32 	%r<81>;
	.reg .b32 	%f<49>;
	.reg .b64 	%rd<57>;
	.reg .b64 	%fd<24>;

	mov.u64 	%SPL, __local_depot1;
	ld.param.u64 	%rd19, [_Z11inplace_fftP7double2llll_param_0];
	ld.param.u64 	%rd21, [_Z11inplace_fftP7double2llll_param_1];
	ld.param.u64 	%rd20, [_Z11inplace_fftP7double2llll_param_2];
	ld.param.u64 	%rd22, [_Z11inplace_fftP7double2llll_param_3];
	ld.param.u64 	%rd23, [_Z11inplace_fftP7double2llll_param_4];
	add.u64 	%rd1, %SPL, 0;
	mov.u32 	%r28, %ctaid.x;
	cvt.u64.u32 	%rd25, %r28;
	mov.u32 	%r29, %tid.x;
	cvt.u64.u32 	%rd26, %r29;
	mad.lo.s64 	%rd2, %rd23, %rd25, %rd26;
	add.s64 	%rd3, %rd2, %rd21;
	shr.u64 	%rd27, %rd20, 63;
	add.s64 	%rd28, %rd20, %rd27;
	shr.s64 	%rd4, %rd28, 1;
	add.s64 	%rd29, %rd3, %rd4;
	setp.ge.s64 	%p1, %rd29, %rd22;
	setp.ge.s64 	%p2, %rd2, %rd4;
	or.pred  	%p3, %p2, %p1;
	@%p3 bra 	$L__BB1_18;
	cvt.rn.f64.s64 	%fd1, %rd2;
	mul.f64 	%fd2, %fd1, 0d401921FB54442D18;
	cvt.rn.f64.s64 	%fd3, %rd20;
	div.rn.f64 	%fd4, %fd2, %fd3;
	cvt.rn.f32.f64 	%f1, %fd4;
	mul.f32 	%f11, %f1, 0f3F22F983;
	cvt.rni.s32.f32 	%r80, %f11;
	cvt.rn.f32.s32 	%f12, %r80;
	fma.rn.f32 	%f13, %f12, 0fBFC90FDA, %f1;
	fma.rn.f32 	%f14, %f12, 0fB3A22168, %f13;
	fma.rn.f32 	%f48, %f12, 0fA7C234C5, %f14;
	abs.f32 	%f3, %f1;
	setp.ltu.f32 	%p4, %f3, 0f47CE4780;
	mov.u32 	%r76, %r80;
	mov.f32 	%f47, %f48;
	@%p4 bra 	$L__BB1_9;
	setp.neu.f32 	%p5, %f3, 0f7F800000;
	@%p5 bra 	$L__BB1_4;
	mov.f32 	%f17, 0f00000000;
	mul.rn.f32 	%f47, %f1, %f17;
	mov.b32 	%r76, 0;
	bra.uni 	$L__BB1_9;
$L__BB1_4:
	mov.b32 	%r2, %f1;
	shl.b32 	%r31, %r2, 8;
	or.b32  	%r3, %r31, -2147483648;
	mov.b64 	%rd53, 0;
	mov.b32 	%r73, 0;
	mov.u64 	%rd51, __cudart_i2opi_f;
	mov.u64 	%rd52, %rd1;
$L__BB1_5:
	.pragma "nounroll";
	ld.global.nc.u32 	%r32, [%rd51];
	mad.wide.u32 	%rd32, %r32, %r3, %rd53;
	shr.u64 	%rd53, %rd32, 32;
	st.local.u32 	[%rd52], %rd32;
	add.s32 	%r73, %r73, 1;
	add.s64 	%rd52, %rd52, 4;
	add.s64 	%rd51, %rd51, 4;
	setp.ne.s32 	%p6, %r73, 6;
	@%p6 bra 	$L__BB1_5;
	shr.u32 	%r33, %r2, 23;
	st.local.u32 	[%rd1+24], %rd53;
	and.b32  	%r6, %r33, 31;
	and.b32  	%r34, %r33, 224;
	add.s32 	%r35, %r34, -128;
	shr.u32 	%r36, %r35, 5;
	mul.wide.u32 	%rd33, %r36, 4;
	sub.s64 	%rd11, %rd1, %rd33;
	ld.local.u32 	%r74, [%rd11+24];
	ld.local.u32 	%r75, [%rd11+20];
	setp.eq.s32 	%p7, %r6, 0;
	@%p7 bra 	$L__BB1_8;
	shf.l.wrap.b32 	%r74, %r75, %r74, %r6;
	ld.local.u32 	%r37, [%rd11+16];
	shf.l.wrap.b32 	%r75, %r37, %r75, %r6;
$L__BB1_8:
	shr.u32 	%r38, %r74, 30;
	shf.l.wrap.b32 	%r39, %r75, %r74, 2;
	shl.b32 	%r40, %r75, 2;
	shr.u32 	%r41, %r39, 31;
	add.s32 	%r42, %r41, %r38;
	neg.s32 	%r43, %r42;
	setp.lt.s32 	%p8, %r2, 0;
	selp.b32 	%r76, %r43, %r42, %p8;
	xor.b32  	%r44, %r39, %r2;
	shr.s32 	%r45, %r39, 31;
	xor.b32  	%r46, %r45, %r39;
	xor.b32  	%r47, %r45, %r40;
	cvt.u64.u32 	%rd34, %r46;
	shl.b64 	%rd35, %rd34, 32;
	cvt.u64.u32 	%rd36, %r47;
	or.b64  	%rd37, %rd35, %rd36;
	cvt.rn.f64.s64 	%fd5, %rd37;
	mul.f64 	%fd6, %fd5, 0d3BF921FB54442D19;
	cvt.rn.f32.f64 	%f15, %fd6;
	neg.f32 	%f16, %f15;
	setp.lt.s32 	%p9, %r44, 0;
	selp.f32 	%f47, %f16, %f15, %p9;
$L__BB1_9:
	setp.ltu.f32 	%p10, %f3, 0f47CE4780;
	add.s32 	%r49, %r76, 1;
	mul.rn.f32 	%f18, %f47, %f47;
	and.b32  	%r50, %r76, 1;
	setp.eq.b32 	%p11, %r50, 1;
	selp.f32 	%f19, %f47, 0f3F800000, %p11;
	fma.rn.f32 	%f20, %f18, %f19, 0f00000000;
	fma.rn.f32 	%f21, %f18, 0f37CBAC00, 0fBAB607ED;
	selp.f32 	%f22, 0fB94D4153, %f21, %p11;
	selp.f32 	%f23, 0f3C0885E4, 0f3D2AAABB, %p11;
	fma.rn.f32 	%f24, %f22, %f18, %f23;
	selp.f32 	%f25, 0fBE2AAAA8, 0fBEFFFFFF, %p11;
	fma.rn.f32 	%f26, %f24, %f18, %f25;
	fma.rn.f32 	%f27, %f26, %f20, %f19;
	and.b32  	%r51, %r49, 2;
	setp.eq.s32 	%p12, %r51, 0;
	mov.f32 	%f28, 0f00000000;
	sub.f32 	%f29, %f28, %f27;
	selp.f32 	%f7, %f27, %f29, %p12;
	@%p10 bra 	$L__BB1_17;
	setp.neu.f32 	%p13, %f3, 0f7F800000;
	@%p13 bra 	$L__BB1_12;
	mov.f32 	%f32, 0f00000000;
	mul.rn.f32 	%f48, %f1, %f32;
	mov.b32 	%r80, 0;
	bra.uni 	$L__BB1_17;
$L__BB1_12:
	mov.b32 	%r15, %f1;
	shl.b32 	%r53, %r15, 8;
	or.b32  	%r16, %r53, -2147483648;
	mov.b64 	%rd56, 0;
	mov.b32 	%r77, 0;
	mov.u64 	%rd54, __cudart_i2opi_f;
	mov.u64 	%rd55, %rd1;
$L__BB1_13:
	.pragma "nounroll";
	ld.global.nc.u32 	%r54, [%rd54];
	mad.wide.u32 	%rd40, %r54, %r16, %rd56;
	shr.u64 	%rd56, %rd40, 32;
	st.local.u32 	[%rd55], %rd40;
	add.s32 	%r77, %r77, 1;
	add.s64 	%rd55, %rd55, 4;
	add.s64 	%rd54, %rd54, 4;
	setp.ne.s32 	%p14, %r77, 6;
	@%p14 bra 	$L__BB1_13;
	shr.u32 	%r55, %r15, 23;
	st.local.u32 	[%rd1+24], %rd56;
	and.b32  	%r19, %r55, 31;
	and.b32  	%r56, %r55, 224;
	add.s32 	%r57, %r56, -128;
	shr.u32 	%r58, %r57, 5;
	mul.wide.u32 	%rd41, %r58, 4;
	sub.s64 	%rd18, %rd1, %rd41;
	ld.local.u32 	%r78, [%rd18+24];
	ld.local.u32 	%r79, [%rd18+20];
	setp.eq.s32 	%p15, %r19, 0;
	@%p15 bra 	$L__BB1_16;
	shf.l.wrap.b32 	%r78, %r79, %r78, %r19;
	ld.local.u32 	%r59, [%rd18+16];
	shf.l.wrap.b32 	%r79, %r59, %r79, %r19;
$L__BB1_16:
	shr.u32 	%r60, %r78, 30;
	shf.l.wrap.b32 	%r61, %r79, %r78, 2;
	shl.b32 	%r62, %r79, 2;
	shr.u32 	%r63, %r61, 31;
	add.s32 	%r64, %r63, %r60;
	neg.s32 	%r65, %r64;
	setp.lt.s32 	%p16, %r15, 0;
	selp.b32 	%r80, %r65, %r64, %p16;
	xor.b32  	%r66, %r61, %r15;
	shr.s32 	%r67, %r61, 31;
	xor.b32  	%r68, %r67, %r61;
	xor.b32  	%r69, %r67, %r62;
	cvt.u64.u32 	%rd42, %r68;
	shl.b64 	%rd43, %rd42, 32;
	cvt.u64.u32 	%rd44, %r69;
	or.b64  	%rd45, %rd43, %rd44;
	cvt.rn.f64.s64 	%fd7, %rd45;
	mul.f64 	%fd8, %fd7, 0d3BF921FB54442D19;
	cvt.rn.f32.f64 	%f30, %fd8;
	neg.f32 	%f31, %f30;
	setp.lt.s32 	%p17, %r66, 0;
	selp.f32 	%f48, %f31, %f30, %p17;
$L__BB1_17:
	cvt.f64.f32 	%fd9, %f7;
	mul.rn.f32 	%f33, %f48, %f48;
	and.b32  	%r71, %r80, 1;
	setp.eq.b32 	%p18, %r71, 1;
	selp.f32 	%f34, 0f3F800000, %f48, %p18;
	fma.rn.f32 	%f35, %f33, %f34, 0f00000000;
	fma.rn.f32 	%f36, %f33, 0f37CBAC00, 0fBAB607ED;
	selp.f32 	%f37, %f36, 0fB94D4153, %p18;
	selp.f32 	%f38, 0f3D2AAABB, 0f3C0885E4, %p18;
	fma.rn.f32 	%f39, %f37, %f33, %f38;
	selp.f32 	%f40, 0fBEFFFFFF, 0fBE2AAAA8, %p18;
	fma.rn.f32 	%f41, %f39, %f33, %f40;
	fma.rn.f32 	%f42, %f41, %f35, %f34;
	and.b32  	%r72, %r80, 2;
	setp.eq.s32 	%p19, %r72, 0;
	mov.f32 	%f43, 0f00000000;
	sub.f32 	%f44, %f43, %f42;
	selp.f32 	%f45, %f42, %f44, %p19;
	neg.f32 	%f46, %f45;
	cvt.f64.f32 	%fd10, %f46;
	cvta.to.global.u64 	%rd46, %rd19;
	shl.b64 	%rd47, %rd3, 4;
	add.s64 	%rd48, %rd46, %rd47;
	ld.global.v2.f64 	{%fd11, %fd12}, [%rd48];
	shl.b64 	%rd49, %rd4, 4;
	add.s64 	%rd50, %rd48, %rd49;
	ld.global.v2.f64 	{%fd13, %fd14}, [%rd50];
	mul.f64 	%fd15, %fd13, %fd9;
	mul.f64 	%fd16, %fd14, %fd10;
	sub.f64 	%fd17, %fd15, %fd16;
	mul.f64 	%fd18, %fd13, %fd10;
	fma.rn.f64 	%fd19, %fd14, %fd9, %fd18;
	add.f64 	%fd20, %fd11, %fd17;
	add.f64 	%fd21, %fd12, %fd19;
	st.global.v2.f64 	[%rd48], {%fd20, %fd21};
	sub.f64 	%fd22, %fd11, %fd17;
	sub.f64 	%fd23, %fd12, %fd19;
	st.global.v2.f64 	[%rd50], {%fd22, %fd23};
$L__BB1_18:
	ret;

}
	// .globl	_Z17inplace_fft_outerP7double2lll
.visible .entry _Z17inplace_fft_outerP7double2lll(
	.param .u64 .ptr .align 1 _Z17inplace_fft_outerP7double2lll_param_0,
	.param .u64 _Z17inplace_fft_outerP7double2lll_param_1,
	.param .u64 _Z17inplace_fft_outerP7double2lll_param_2,
	.param .u64 _Z17inplace_fft_outerP7double2lll_param_3
)
{
	.local .align 4 .b8 	__local_depot2[28];
	.reg .b64 	%SP;
	.reg .b64 	%SPL;
	.reg .pred 	%p<20>;
	.reg .b32 	%r<81>;
	.reg .b32 	%f<49>;
	.reg .b64 	%rd<64>;
	.reg .b64 	%fd<24>;

	mov.u64 	%SPL, __local_depot2;
	ld.param.u64 	%rd20, [_Z17inplace_fft_outerP7double2lll_param_1];
	ld.param.u64 	%rd22, [_Z17inplace_fft_outerP7double2lll_param_3];
	add.u64 	%rd1, %SPL, 0;
	add.u64 	%rd2, %SPL, 0;
	mov.u32 	%r27, %ctaid.x;
	cvt.u64.u32 	%rd25, %r27;
	mov.u32 	%r28, %tid.x;
	cvt.u64.u32 	%rd26, %r28;
	mad.lo.s64 	%rd3, %rd22, %rd25, %rd26;
	shr.u64 	%rd27, %rd20, 63;
	add.s64 	%rd28, %rd20, %rd27;
	shr.s64 	%rd4, %rd28, 1;
	setp.lt.s64 	%p1, %rd20, 2;
	@%p1 bra 	$L__BB2_21;
	ld.param.u64 	%rd56, [_Z17inplace_fft_outerP7double2lll_param_1];
	mul.lo.s64 	%rd5, %rd3, %rd56;
	mov.b64 	%rd59, 0;
$L__BB2_2:
	ld.param.u64 	%rd58, [_Z17inplace_fft_outerP7double2lll_param_2];
	add.s64 	%rd7, %rd59, %rd5;
	add.s64 	%rd30, %rd7, %rd4;
	setp.ge.s64 	%p2, %rd30, %rd58;
	@%p2 bra 	$L__BB2_20;
	ld.param.u64 	%rd57, [_Z17inplace_fft_outerP7double2lll_param_1];
	cvt.rn.f64.u64 	%fd1, %rd59;
	mul.f64 	%fd2, %fd1, 0d401921FB54442D18;
	cvt.rn.f64.u64 	%fd3, %rd57;
	div.rn.f64 	%fd4, %fd2, %fd3;
	cvt.rn.f32.f64 	%f1, %fd4;
	mul.f32 	%f11, %f1, 0f3F22F983;
	cvt.rni.s32.f32 	%r80, %f11;
	cvt.rn.f32.s32 	%f12, %r80;
	fma.rn.f32 	%f13, %f12, 0fBFC90FDA, %f1;
	fma.rn.f32 	%f14, %f12, 0fB3A22168, %f13;
	fma.rn.f32 	%f48, %f12, 0fA7C234C5, %f14;
	abs.f32 	%f3, %f1;
	setp.ltu.f32 	%p3, %f3, 0f47CE4780;
	mov.u32 	%r76, %r80;
	mov.f32 	%f47, %f48;
	@%p3 bra 	$L__BB2_11;
	setp.neu.f32 	%p4, %f3, 0f7F800000;
	@%p4 bra 	$L__BB2_6;
	mov.f32 	%f17, 0f00000000;
	mul.rn.f32 	%f47, %f1, %f17;
	mov.b32 	%r76, 0;
	bra.uni 	$L__BB2_11;
$L__BB2_6:
	mov.b32 	%r2, %f1;
	mov.b64 	%rd62, 0;
	mov.b32 	%r73, 0;
	mov.u64 	%rd60, __cudart_i2opi_f;
	mov.u64 	%rd61, %rd2;
$L__BB2_7:
	.pragma "nounroll";
	ld.global.nc.u32 	%r30, [%rd60];
	shl.b32 	%r31, %r2, 8;
	or.b32  	%r32, %r31, -2147483648;
	mad.wide.u32 	%rd33, %r30, %r32, %rd62;
	shr.u64 	%rd62, %rd33, 32;
	st.local.u32 	[%rd61], %rd33;
	add.s32 	%r73, %r73, 1;
	add.s64 	%rd61, %rd61, 4;
	add.s64 	%rd60, %rd60, 4;
	setp.ne.s32 	%p5, %r73, 6;
	@%p5 bra 	$L__BB2_7;
	shr.u32 	%r33, %r2, 23;
	st.local.u32 	[%rd2+24], %rd62;
	and.b32  	%r5, %r33, 31;
	and.b32  	%r34, %r33, 224;
	add.s32 	%r35, %r34, -128;
	shr.u32 	%r36, %r35, 5;
	mul.wide.u32 	%rd34, %r36, 4;
	sub.s64 	%rd14, %rd2, %rd34;
	ld.local.u32 	%r74, [%rd14+24];
	ld.local.u32 	%r75, [%rd14+20];
	setp.eq.s32 	%p6, %r5, 0;
	@%p6 bra 	$L__BB2_10;
	shf.l.wrap.b32 	%r74, %r75, %r74, %r5;
	ld.local.u32 	%r37, [%rd14+16];
	shf.l.wrap.b32 	%r75, %r37, %r75, %r5;
$L__BB2_10:
	shr.u32 	%r38, %r74, 30;
	shf.l.wrap.b32 	%r39, %r75, %r74, 2;
	shl.b32 	%r40, %r75, 2;
	shr.u32 	%r41, %r39, 31;
	add.s32 	%r42, %r41, %r38;
	neg.s32 	%r43, %r42;
	setp.lt.s32 	%p7, %r2, 0;
	selp.b32 	%r76, %r43, %r42, %p7;
	xor.b32  	%r44, %r39, %r2;
	shr.s32 	%r45, %r39, 31;
	xor.b32  	%r46, %r45, %r39;
	xor.b32  	%r47, %r45, %r40;
	cvt.u64.u32 	%rd35, %r46;
	shl.b64 	%rd36, %rd35, 32;
	cvt.u64.u32 	%rd37, %r47;
	or.b64  	%rd38, %rd36, %rd37;
	cvt.rn.f64.s64 	%fd5, %rd38;
	mul.f64 	%fd6, %fd5, 0d3BF921FB54442D19;
	cvt.rn.f32.f64 	%f15, %fd6;
	neg.f32 	%f16, %f15;
	setp.lt.s32 	%p8, %r44, 0;
	selp.f32 	%f47, %f16, %f15, %p8;
$L__BB2_11:
	setp.ltu.f32 	%p9, %f3, 0f47CE4780;
	add.s32 	%r49, %r76, 1;
	mul.rn.f32 	%f18, %f47, %f47;
	and.b32  	%r50, %r76, 1;
	setp.eq.b32 	%p10, %r50, 1;
	selp.f32 	%f19, %f47, 0f3F800000, %p10;
	fma.rn.f32 	%f20, %f18, %f19, 0f00000000;
	fma.rn.f32 	%f21, %f18, 0f37CBAC00, 0fBAB607ED;
	selp.f32 	%f22, 0fB94D4153, %f21, %p10;
	selp.f32 	%f23, 0f3C0885E4, 0f3D2AAABB, %p10;
	fma.rn.f32 	%f24, %f22, %f18, %f23;
	selp.f32 	%f25, 0fBE2AAAA8, 0fBEFFFFFF, %p10;
	fma.rn.f32 	%f26, %f24, %f18, %f25;
	fma.rn.f32 	%f27, %f26, %f20, %f19;
	and.b32  	%r51, %r49, 2;
	setp.eq.s32 	%p11, %r51, 0;
	mov.f32 	%f28, 0f00000000;
	sub.f32 	%f29, %f28, %f27;
	selp.f32 	%f7, %f27, %f29, %p11;
	@%p9 bra 	$L__BB2_19;
	setp.neu.f32 	%p12, %f3, 0f7F800000;
	@%p12 bra 	$L__BB2_14;
	mov.f32 	%f32, 0f00000000;
	mul.rn.f32 	%f48, %f1, %f32;
	mov.b32 	%r80, 0;
	bra.uni 	$L__BB2_19;
$L__BB2_14:
	mov.b32 	%r14, %f1;
	shl.b32 	%r53, %r14, 8;
	or.b32  	%r15, %r53, -2147483648;
	mov.b64 	%rd63, 0;
	mov.b32 	%r77, 0;
$L__BB2_15:
	.pragma "nounroll";
	mul.wide.u32 	%rd40, %r77, 4;
	mov.u64 	%rd41, __cudart_i2opi_f;
	add.s64 	%rd42, %rd41, %rd40;
	ld.global.nc.u32 	%r54, [%rd42];
	mad.wide.u32 	%rd43, %r54, %r15, %rd63;
	shr.u64 	%rd63, %rd43, 32;
	add.s64 	%rd44, %rd1, %rd40;
	st.local.u32 	[%rd44], %rd43;
	add.s32 	%r77, %r77, 1;
	setp.ne.s32 	%p13, %r77, 6;
	@%p13 bra 	$L__BB2_15;
	shr.u32 	%r55, %r14, 23;
	st.local.u32 	[%rd1+24], %rd63;
	and.b32  	%r18, %r55, 31;
	and.b32  	%r56, %r55, 224;
	add.s32 	%r57, %r56, -128;
	shr.u32 	%r58, %r57, 5;
	mul.wide.u32 	%rd45, %r58, 4;
	sub.s64 	%rd17, %rd1, %rd45;
	ld.local.u32 	%r78, [%rd17+24];
	ld.local.u32 	%r79, [%rd17+20];
	setp.eq.s32 	%p14, %r18, 0;
	@%p14 bra 	$L__BB2_18;
	shf.l.wrap.b32 	%r78, %r79, %r78, %r18;
	ld.local.u32 	%r59, [%rd17+16];
	shf.l.wrap.b32 	%r79, %r59, %r79, %r18;
$L__BB2_18:
	shr.u32 	%r60, %r78, 30;
	shf.l.wrap.b32 	%r61, %r79, %r78, 2;
	shl.b32 	%r62, %r79, 2;
	shr.u32 	%r63, %r61, 31;
	add.s32 	%r64, %r63, %r60;
	neg.s32 	%r65, %r64;
	setp.lt.s32 	%p15, %r14, 0;
	selp.b32 	%r80, %r65, %r64, %p15;
	xor.b32  	%r66, %r61, %r14;
	shr.s32 	%r67, %r61, 31;
	xor.b32  	%r68, %r67, %r61;
	xor.b32  	%r69, %r67, %r62;
	cvt.u64.u32 	%rd46, %r68;
	shl.b64 	%rd47, %rd46, 32;
	cvt.u64.u32 	%rd48, %r69;
	or.b64  	%rd49, %rd47, %rd48;
	cvt.rn.f64.s64 	%fd7, %rd49;
	mul.f64 	%fd8, %fd7, 0d3BF921FB54442D19;
	cvt.rn.f32.f64 	%f30, %fd8;
	neg.f32 	%f31, %f30;
	setp.lt.s32 	%p16, %r66, 0;
	selp.f32 	%f48, %f31, %f30, %p16;
$L__BB2_19:
	ld.param.u64 	%rd55, [_Z17inplace_fft_outerP7double2lll_param_0];
	cvt.f64.f32 	%fd9, %f7;
	mul.rn.f32 	%f33, %f48, %f48;
	and.b32  	%r71, %r80, 1;
	setp.eq.b32 	%p17, %r71, 1;
	selp.f32 	%f34, 0f3F800000, %f48, %p17;
	fma.rn.f32 	%f35, %f33, %f34, 0f00000000;
	fma.rn.f32 	%f36, %f33, 0f37CBAC00, 0fBAB607ED;
	selp.f32 	%f37, %f36, 0fB94D4153, %p17;
	selp.f32 	%f38, 0f3D2AAABB, 0f3C0885E4, %p17;
	fma.rn.f32 	%f39, %f37, %f33, %f38;
	selp.f32 	%f40, 0fBEFFFFFF, 0fBE2AAAA8, %p17;
	fma.rn.f32 	%f41, %f39, %f33, %f40;
	fma.rn.f32 	%f42, %f41, %f35, %f34;
	and.b32  	%r72, %r80, 2;
	setp.eq.s32 	%p18, %r72, 0;
	mov.f32 	%f43, 0f00000000;
	sub.f32 	%f44, %f43, %f42;
	selp.f32 	%f45, %f42, %f44, %p18;
	neg.f32 	%f46, %f45;
	cvt.f64.f32 	%fd10, %f46;
	cvta.to.global.u64 	%rd50, %rd55;
	shl.b64 	%rd51, %rd7, 4;
	add.s64 	%rd52, %rd50, %rd51;
	ld.global.v2.f64 	{%fd11, %fd12}, [%rd52];
	shl.b64 	%rd53, %rd4, 4;
	add.s64 	%rd54, %rd52, %rd53;
	ld.global.v2.f64 	{%fd13, %fd14}, [%rd54];
	mul.f64 	%fd15, %fd13, %fd9;
	mul.f64 	%fd16, %fd14, %fd10;
	sub.f64 	%fd17, %fd15, %fd16;
	mul.f64 	%fd18, %fd13, %fd10;
	fma.rn.f64 	%fd19, %fd14, %fd9, %fd18;
	add.f64 	%fd20, %fd11, %fd17;
	add.f64 	%fd21, %fd12, %fd19;
	st.global.v2.f64 	[%rd52], {%fd20, %fd21};
	sub.f64 	%fd22, %fd11, %fd17;
	sub.f64 	%fd23, %fd12, %fd19;
	st.global.v2.f64 	[%rd54], {%fd22, %fd23};
$L__BB2_20:
	add.s64 	%rd59, %rd59, 1;
	setp.ne.s64 	%p19, %rd59, %rd4;
	@%p19 bra 	$L__BB2_2;
$L__BB2_21:
	ret;

}


// ===== COMPILED SASS (sm_100) =====

	.target	sm_100

	.elftype	@"ET_EXEC"


//--------------------- .note.nv.tkinfo           --------------------------
	.section	.note.nv.tkinfo,"",@"SHT_NOTE"
	.sectionflags	@"SHF_NOTE_NV_TKINFO"
	.tkinfo
        /*0018*/ 	.word	0x00000002
        /*0030*/ 	.string	""
        /*0030*/ 	.string	"ptxas"
        /*0030*/ 	.string	"Cuda compilation tools, release 13.0, V13.0.88"
        /*0030*/ 	.string	"Build cuda_13.0.r13.0/compiler.36424714_0"
        /*0030*/ 	.string	"-arch sm_100 -m 64 "



//--------------------- .note.nv.cuinfo           --------------------------
	.section	.note.nv.cuinfo,"",@"SHT_NOTE"
	.sectionflags	@"SHF_NOTE_NV_CUINFO"
        /*0018*/ 	.short	0x0002
        /*001a*/ 	.short	0x0064
        /*001c*/ 	.short	0x0082
	.zero		2


//--------------------- .nv.info                  --------------------------
	.section	.nv.info,"",@"SHT_CUDA_INFO"
	.align	4


	//----- nvinfo : EIATTR_REGCOUNT
	.align		4
        /*0000*/ 	.byte	0x04, 0x2f
        /*0002*/ 	.short	(.L_2 - .L_1)
	.align		4
.L_1:
        /*0004*/ 	.word	index@(_Z14bitrev_reorderP7double2S0_lml)
        /*0008*/ 	.word	0x0000000a


	//----- nvinfo : EIATTR_FRAME_SIZE
	.align		4
.L_2:
        /*000c*/ 	.byte	0x04, 0x11
        /*000e*/ 	.short	(.L_4 - .L_3)
	.align		4
.L_3:
        /*0010*/ 	.word	index@(_Z14bitrev_reorderP7double2S0_lml)
        /*0014*/ 	.word	0x00000000


	//----- nvinfo : EIATTR_REGCOUNT
	.align		4
.L_4:
        /*0018*/ 	.byte	0x04, 0x2f
        /*001a*/ 	.short	(.L_6 - .L_5)
	.align		4
.L_5:
        /*001c*/ 	.word	index@(_Z11inplace_fftP7double2llll)
        /*0020*/ 	.word	0x0000001c


	//----- nvinfo : EIATTR_FRAME_SIZE
	.align		4
.L_6:
        /*0024*/ 	.byte	0x04, 0x11
        /*0026*/ 	.short	(.L_8 - .L_7)
	.align		4
.L_7:
        /*0028*/ 	.word	index@($__internal_1_$__cuda_sm20_div_rn_f64_full)
        /*002c*/ 	.word	0x00000020


	//----- nvinfo : EIATTR_FRAME_SIZE
	.align		4
.L_8:
        /*0030*/ 	.byte	0x04, 0x11
        /*0032*/ 	.short	(.L_10 - .L_9)
	.align		4
.L_9:
        /*0034*/ 	.word	index@(_Z11inplace_fftP7double2llll)
        /*0038*/ 	.word	0x00000020


	//----- nvinfo : EIATTR_REGCOUNT
	.align		4
.L_10:
        /*003c*/ 	.byte	0x04, 0x2f
        /*003e*/ 	.short	(.L_12 - .L_11)
	.align		4
.L_11:
        /*0040*/ 	.word	index@(_Z17inplace_fft_outerP7double2lll)
        /*0044*/ 	.word	0x0000001e


	//----- nvinfo : EIATTR_FRAME_SIZE
	.align		4
.L_12:
        /*0048*/ 	.byte	0x04, 0x11
        /*004a*/ 	.short	(.L_14 - .L_13)
	.align		4
.L_13:
        /*004c*/ 	.word	index@($__internal_0_$__cuda_sm20_div_rn_f64_full)
        /*0050*/ 	.word	0x00000020


	//----- nvinfo : EIATTR_FRAME_SIZE
	.align		4
.L_14:
        /*0054*/ 	.byte	0x04, 0x11
        /*0056*/ 	.short	(.L_16 - .L_15)
	.align		4
.L_15:
        /*0058*/ 	.word	index@(_Z17inplace_fft_outerP7double2lll)
        /*005c*/ 	.word	0x00000020


	//----- nvinfo : EIATTR_MIN_STACK_SIZE
	.align		4
.L_16:
        /*0060*/ 	.byte	0x04, 0x12
        /*0062*/ 	.short	(.L_18 - .L_17)
	.align		4
.L_17:
        /*0064*/ 	.word	index@(_Z17inplace_fft_outerP7double2lll)
        /*0068*/ 	.word	0x00000020


	//----- nvinfo : EIATTR_MIN_STACK_SIZE
	.align		4
.L_18:
        /*006c*/ 	.byte	0x04, 0x12
        /*006e*/ 	.short	(.L_20 - .L_19)
	.align		4
.L_19:
        /*0070*/ 	.word	index@(_Z11inplace_fftP7double2llll)
        /*0074*/ 	.word	0x00000020


	//----- nvinfo : EIATTR_MIN_STACK_SIZE
	.align		4
.L_20:
        /*0078*/ 	.byte	0x04, 0x12
        /*007a*/ 	.short	(.L_22 - .L_21)
	.align		4
.L_21:
        /*007c*/ 	.word	index@(_Z14bitrev_reorderP7double2S0_lml)
        /*0080*/ 	.word	0x00000000
.L_22:


//--------------------- .nv.compat                --------------------------
	.section	.nv.compat,"",@"SHT_CUDA_COMPAT_INFO"
	.align	4
        /*0000*/ 	.byte	0x02, 0x09, 0x00, 0x00, 0x02, 0x02, 0x01, 0x00, 0x02, 0x05, 0x05, 0x00, 0x03, 0x07, 0x01, 0x01
        /*0010*/ 	.byte	0x02, 0x03, 0x00, 0x00, 0x02, 0x06, 0x01, 0x00, 0x04, 0x0b, 0x08, 0x00, 0x01, 0x00, 0x00, 0x00
        /*0020*/ 	.byte	0x00, 0x00, 0x00, 0x00


//--------------------- .nv.info._Z17inplace_fft_outerP7double2lll --------------------------
	.section	.nv.info._Z17inplace_fft_outerP7double2lll,"",@"SHT_CUDA_INFO"
	.sectionflags	@""
	.align	4


	//----- nvinfo : EIATTR_CUDA_API_VERSION
	.align		4
        /*0000*/ 	.byte	0x04, 0x37
        /*0002*/ 	.short	(.L_24 - .L_23)
.L_23:
        /*0004*/ 	.word	0x00000082


	//----- nvinfo : EIATTR_KPARAM_INFO
	.align		4
.L_24:
        /*0008*/ 	.byte	0x04, 0x17
        /*000a*/ 	.short	(.L_26 - .L_25)
.L_25:
        /*000c*/ 	.word	0x00000000
        /*0010*/ 	.short	0x0003
        /*0012*/ 	.short	0x0018
        /*0014*/ 	.byte	0x00, 0xf0, 0x21, 0x00


	//----- nvinfo : EIATTR_KPARAM_INFO
	.align		4
.L_26:
        /*0018*/ 	.byte	0x04, 0x17
        /*001a*/ 	.short	(.L_28 - .L_27)
.L_27:
        /*001c*/ 	.word	0x00000000
        /*0020*/ 	.short	0x0002
        /*0022*/ 	.short	0x0010
        /*0024*/ 	.byte	0x00, 0xf0, 0x21, 0x00


	//----- nvinfo : EIATTR_KPARAM_INFO
	.align		4
.L_28:
        /*0028*/ 	.byte	0x04, 0x17
        /*002a*/ 	.short	(.L_30 - .L_29)
.L_29:
        /*002c*/ 	.word	0x00000000
        /*0030*/ 	.short	0x0001
        /*0032*/ 	.short	0x0008
        /*0034*/ 	.byte	0x00, 0xf0, 0x21, 0x00


	//----- nvinfo : EIATTR_KPARAM_INFO
	.align		4
.L_30:
        /*0038*/ 	.byte	0x04, 0x17
        /*003a*/ 	.short	(.L_32 - .L_31)
.L_31:
        /*003c*/ 	.word	0x00000000
        /*0040*/ 	.short	0x0000
        /*0042*/ 	.short	0x0000
        /*0044*/ 	.byte	0x00, 0xf5, 0x21, 0x00


	//----- nvinfo : EIATTR_SPARSE_MMA_MASK
	.align		4
.L_32:
        /*0048*/ 	.byte	0x03, 0x50
        /*004a*/ 	.short	0x0000


	//----- nvinfo : EIATTR_MAXREG_COUNT
	.align		4
        /*004c*/ 	.byte	0x03, 0x1b
        /*004e*/ 	.short	0x00ff


	//----- nvinfo : EIATTR_MERCURY_ISA_VERSION
	.align		4
        /*0050*/ 	.byte	0x03, 0x5f
        /*0052*/ 	.short	0x0101


	//----- nvinfo : EIATTR_VRC_CTA_INIT_COUNT
	.align		4
        /*0054*/ 	.byte	0x02, 0x4a
	.zero		1
	.zero		1


	//----- nvinfo : EIATTR_EXIT_INSTR_OFFSETS
	.align		4
        /*0058*/ 	.byte	0x04, 0x1c
        /*005a*/ 	.short	(.L_34 - .L_33)


	//   ....[0]....
.L_33:
        /*005c*/ 	.word	0x00000080


	//   ....[1]....
        /*0060*/ 	.word	0x00000eb0


	//----- nvinfo : EIATTR_CRS_STACK_SIZE
	.align		4
.L_34:
        /*0064*/ 	.byte	0x04, 0x1e
        /*0066*/ 	.short	(.L_36 - .L_35)
.L_35:
        /*0068*/ 	.word	0x00000000


	//----- nvinfo : EIATTR_CBANK_PARAM_SIZE
	.align		4
.L_36:
        /*006c*/ 	.byte	0x03, 0x19
        /*006e*/ 	.short	0x0020


	//----- nvinfo : EIATTR_PARAM_CBANK
	.align		4
        /*0070*/ 	.byte	0x04, 0x0a
        /*0072*/ 	.short	(.L_38 - .L_37)
	.align		4
.L_37:
        /*0074*/ 	.word	index@(.nv.constant0._Z17inplace_fft_outerP7double2lll)
        /*0078*/ 	.short	0x0380
        /*007a*/ 	.short	0x0020


	//----- nvinfo : EIATTR_SW_WAR
	.align		4
.L_38:
        /*007c*/ 	.byte	0x04, 0x36
        /*007e*/ 	.short	(.L_40 - .L_39)
.L_39:
        /*0080*/ 	.word	0x00000008
.L_40:


//--------------------- .nv.info._Z11inplace_fftP7double2llll --------------------------
	.section	.nv.info._Z11inplace_fftP7double2llll,"",@"SHT_CUDA_INFO"
	.sectionflags	@""
	.align	4


	//----- nvinfo : EIATTR_CUDA_API_VERSION
	.align		4
        /*0000*/ 	.byte	0x04, 0x37
        /*0002*/ 	.short	(.L_42 - .L_41)
.L_41:
        /*0004*/ 	.word	0x00000082


	//----- nvinfo : EIATTR_KPARAM_INFO
	.align		4
.L_42:
        /*0008*/ 	.byte	0x04, 0x17
        /*000a*/ 	.short	(.L_44 - .L_43)
.L_43:
        /*000c*/ 	.word	0x00000000
        /*0010*/ 	.short	0x0004
        /*0012*/ 	.short	0x0020
        /*0014*/ 	.byte	0x00, 0xf0, 0x21, 0x00


	//----- nvinfo : EIATTR_KPARAM_INFO
	.align		4
.L_44:
        /*0018*/ 	.byte	0x04, 0x17
        /*001a*/ 	.short	(.L_46 - .L_45)
.L_45:
        /*001c*/ 	.word	0x00000000
        /*0020*/ 	.short	0x0003
        /*0022*/ 	.short	0x0018
        /*0024*/ 	.byte	0x00, 0xf0, 0x21, 0x00


	//----- nvinfo : EIATTR_KPARAM_INFO
	.align		4
.L_46:
        /*0028*/ 	.byte	0x04, 0x17
        /*002a*/ 	.short	(.L_48 - .L_47)
.L_47:
        /*002c*/ 	.word	0x00000000
        /*0030*/ 	.short	0x0002
        /*0032*/ 	.short	0x0010
        /*0034*/ 	.byte	0x00, 0xf0, 0x21, 0x00


	//----- nvinfo : EIATTR_KPARAM_INFO
	.align		4
.L_48:
        /*0038*/ 	.byte	0x04, 0x17
        /*003a*/ 	.short	(.L_50 - .L_49)
.L_49:
        /*003c*/ 	.word	0x00000000
        /*0040*/ 	.short	0x0001
        /*0042*/ 	.short	0x0008
        /*0044*/ 	.byte	0x00, 0xf0, 0x21, 0x00


	//----- nvinfo : EIATTR_KPARAM_INFO
	.align		4
.L_50:
        /*0048*/ 	.byte	0x04, 0x17
        /*004a*/ 	.short	(.L_52 - .L_51)
.L_51:
        /*004c*/ 	.word	0x00000000
        /*0050*/ 	.short	0x0000
        /*0052*/ 	.short	0x0000
        /*0054*/ 	.byte	0x00, 0xf5, 0x21, 0x00


	//----- nvinfo : EIATTR_SPARSE_MMA_MASK
	.align		4
.L_52:
        /*0058*/ 	.byte	0x03, 0x50
        /*005a*/ 	.short	0x0000


	//----- nvinfo : EIATTR_MAXREG_COUNT
	.align		4
        /*005c*/ 	.byte	0x03, 0x1b
        /*005e*/ 	.short	0x00ff


	//----- nvinfo : EIATTR_MERCURY_ISA_VERSION
	.align		4
        /*0060*/ 	.byte	0x03, 0x5f
        /*0062*/ 	.short	0x0101


	//----- nvinfo : EIATTR_VRC_CTA_INIT_COUNT
	.align		4
        /*0064*/ 	.byte	0x02, 0x4a
	.zero		1
	.zero		1


	//----- nvinfo : EIATTR_EXIT_INSTR_OFFSETS
	.align		4
        /*0068*/ 	.byte	0x04, 0x1c
        /*006a*/ 	.short	(.L_54 - .L_53)


	//   ....[0]....
.L_53:
        /*006c*/ 	.word	0x00000170


	//   ....[1]....
        /*0070*/ 	.word	0x00000e80


	//----- nvinfo : EIATTR_CRS_STACK_SIZE
	.align		4
.L_54:
        /*0074*/ 	.byte	0x04, 0x1e
        /*0076*/ 	.short	(.L_56 - .L_55)
.L_55:
        /*0078*/ 	.word	0x00000000


	//----- nvinfo : EIATTR_CBANK_PARAM_SIZE
	.align		4
.L_56:
        /*007c*/ 	.byte	0x03, 0x19
        /*007e*/ 	.short	0x0028


	//----- nvinfo : EIATTR_PARAM_CBANK
	.align		4
        /*0080*/ 	.byte	0x04, 0x0a
        /*0082*/ 	.short	(.L_58 - .L_57)
	.align		4
.L_57:
        /*0084*/ 	.word	index@(.nv.constant0._Z11inplace_fftP7double2llll)
        /*0088*/ 	.short	0x0380
        /*008a*/ 	.short	0x0028


	//----- nvinfo : EIATTR_SW_WAR
	.align		4
.L_58:
        /*008c*/ 	.byte	0x04, 0x36
        /*008e*/ 	.short	(.L_60 - .L_59)
.L_59:
        /*0090*/ 	.word	0x00000008
.L_60:


//--------------------- .nv.info._Z14bitrev_reorderP7double2S0_lml --------------------------
	.section	.nv.info._Z14bitrev_reorderP7double2S0_lml,"",@"SHT_CUDA_INFO"
	.sectionflags	@""
	.align	4


	//----- nvinfo : EIATTR_CUDA_API_VERSION
	.align		4
        /*0000*/ 	.byte	0x04, 0x37
        /*0002*/ 	.short	(.L_62 - .L_61)
.L_61:
        /*0004*/ 	.word	0x00000082


	//----- nvinfo : EIATTR_KPARAM_INFO
	.align		4
.L_62:
        /*0008*/ 	.byte	0x04, 0x17
        /*000a*/ 	.short	(.L_64 - .L_63)
.L_63:
        /*000c*/ 	.word	0x00000000
        /*0010*/ 	.short	0x0004
        /*0012*/ 	.short	0x0020
        /*0014*/ 	.byte	0x00, 0xf0, 0x21, 0x00


	//----- nvinfo : EIATTR_KPARAM_INFO
	.align		4
.L_64:
        /*0018*/ 	.byte	0x04, 0x17
        /*001a*/ 	.short	(.L_66 - .L_65)
.L_65:
        /*001c*/ 	.word	0x00000000
        /*0020*/ 	.short	0x0003
        /*0022*/ 	.short	0x0018
        /*0024*/ 	.byte	0x00, 0xf0, 0x21, 0x00


	//----- nvinfo : EIATTR_KPARAM_INFO
	.align		4
.L_66:
        /*0028*/ 	.byte	0x04, 0x17
        /*002a*/ 	.short	(.L_68 - .L_67)
.L_67:
        /*002c*/ 	.word	0x00000000
        /*0030*/ 	.short	0x0002
        /*0032*/ 	.short	0x0010
        /*0034*/ 	.byte	0x00, 0xf0, 0x21, 0x00


	//----- nvinfo : EIATTR_KPARAM_INFO
	.align		4
.L_68:
        /*0038*/ 	.byte	0x04, 0x17
        /*003a*/ 	.short	(.L_70 - .L_69)
.L_69:
        /*003c*/ 	.word	0x00000000
        /*0040*/ 	.short	0x0001
        /*0042*/ 	.short	0x0008
        /*0044*/ 	.byte	0x00, 0xf5, 0x21, 0x00


	//----- nvinfo : EIATTR_KPARAM_INFO
	.align		4
.L_70:
        /*0048*/ 	.byte	0x04, 0x17
        /*004a*/ 	.short	(.L_72 - .L_71)
.L_71:
        /*004c*/ 	.word	0x00000000
        /*0050*/ 	.short	0x0000
        /*0052*/ 	.short	0x0000
        /*0054*/ 	.byte	0x00, 0xf5, 0x21, 0x00


	//----- nvinfo : EIATTR_SPARSE_MMA_MASK
	.align		4
.L_72:
        /*0058*/ 	.byte	0x03, 0x50
        /*005a*/ 	.short	0x0000


	//----- nvinfo : EIATTR_MAXREG_COUNT
	.align		4
        /*005c*/ 	.byte	0x03, 0x1b
        /*005e*/ 	.short	0x00ff


	//----- nvinfo : EIATTR_MERCURY_ISA_VERSION
	.align		4
        /*0060*/ 	.byte	0x03, 0x5f
        /*0062*/ 	.short	0x0101


	//----- nvinfo : EIATTR_VRC_CTA_INIT_COUNT
	.align		4
        /*0064*/ 	.byte	0x02, 0x4a
	.zero		1
	.zero		1


	//----- nvinfo : EIATTR_EXIT_INSTR_OFFSETS
	.align		4
        /*0068*/ 	.byte	0x04, 0x1c
        /*006a*/ 	.short	(.L_74 - .L_73)


	//   ....[0]....
.L_73:
        /*006c*/ 	.word	0x000000a0


	//   ....[1]....
        /*0070*/ 	.word	0x00000110


	//   ....[2]....
        /*0074*/ 	.word	0x000001a0


	//----- nvinfo : EIATTR_CBANK_PARAM_SIZE
	.align		4
.L_74:
        /*0078*/ 	.byte	0x03, 0x19
        /*007a*/ 	.short	0x0028


	//----- nvinfo : EIATTR_PARAM_CBANK
	.align		4
        /*007c*/ 	.byte	0x04, 0x0a
        /*007e*/ 	.short	(.L_76 - .L_75)
	.align		4
.L_75:
        /*0080*/ 	.word	index@(.nv.constant0._Z14bitrev_reorderP7double2S0_lml)
        /*0084*/ 	.short	0x0380
        /*0086*/ 	.short	0x0028


	//----- nvinfo : EIATTR_SW_WAR
	.align		4
.L_76:
        /*0088*/ 	.byte	0x04, 0x36
        /*008a*/ 	.short	(.L_78 - .L_77)
.L_77:
        /*008c*/ 	.word	0x00000008
.L_78:


//--------------------- .nv.callgraph             --------------------------
	.section	.nv.callgraph,"",@"SHT_CUDA_CALLGRAPH"
	.align	4
	.sectionentsize	8
	.align		4
        /*0000*/ 	.word	0x00000000
	.align		4
        /*0004*/ 	.word	0xffffffff
	.align		4
        /*0008*/ 	.word	0x00000000
	.align		4
        /*000c*/ 	.word	0xfffffffe
	.align		4
        /*0010*/ 	.word	0x00000000
	.align		4
        /*0014*/ 	.word	0xfffffffd
	.align		4
        /*0018*/ 	.word	0x00000000
	.align		4
        /*001c*/ 	.word	0xfffffffc


//--------------------- .nv.constant4             --------------------------
	.section	.nv.constant4,"a",@progbits
	.align	8
	.align		8
.nv.constant4:
        /*0000*/ 	.dword	__cudart_i2opi_f


//--------------------- .text._Z17inplace_fft_outerP7double2lll --------------------------
	.section	.text._Z17inplace_fft_outerP7double2lll,"ax",@progbits
	.align	128
        .global         _Z17inplace_fft_outerP7double2lll
        .type           _Z17inplace_fft_outerP7double2lll,@function
        .size           _Z17inplace_fft_outerP7double2lll,(.L_x_31 - _Z17inplace_fft_outerP7double2lll)
        .other          _Z17inplace_fft_outerP7double2lll,@"STO_CUDA_ENTRY STV_DEFAULT"
_Z17inplace_fft_outerP7double2lll:
.text._Z17inplace_fft_outerP7double2lll:
[----:B------:R-:W0:Y:S08]  /*0000*/  LDC R1, c[0x0][0x37c] ;  /* 0x0000df00ff017b82 */ /* 0x000e300000000800 */
[----:B------:R-:W1:Y:S01]  /*0010*/  LDC.64 R2, c[0x0][0x388] ;  /* 0x0000e200ff027b82 */ /* 0x000e620000000a00 */
[----:B------:R-:W2:Y:S01]  /*0020*/  S2R R14, SR_TID.X ;  /* 0x00000000000e7919 */ /* 0x000ea20000002100 */
[----:B0-----:R-:W-:-:S06]  /*0030*/  VIADD R1, R1, 0xffffffe0 ;  /* 0xffffffe001017836 */ /* 0x001fcc0000000000 */
[----:B------:R-:W0:Y:S08]  /*0040*/  LDC.64 R6, c[0x0][0x398] ;  /* 0x0000e600ff067b82 */ /* 0x000e300000000a00 */
[----:B------:R-:W3:Y:S01]  /*0050*/  S2UR UR4, SR_CTAID.X ;  /* 0x00000000000479c3 */ /* 0x000ee20000002500 */
[----:B-1----:R-:W-:-:S04]  /*0060*/  ISETP.GE.U32.AND P0, PT, R2, 0x2, PT ;  /* 0x000000020200780c */ /* 0x002fc80003f06070 */
[----:B------:R-:W-:-:S13]  /*0070*/  ISETP.GE.AND.EX P0, PT, R3, RZ, PT, P0 ;  /* 0x000000ff0300720c */ /* 0x000fda0003f06300 */
[----:B--23--:R-:W-:Y:S05]  /*0080*/  @!P0 EXIT ;  /* 0x000000000000894d */ /* 0x00cfea0003800000 */
[----:B------:R-:W-:Y:S01]  /*0090*/  LEA.HI R2, P0, R3, R2, RZ, 0x1 ;  /* 0x0000000203027211 */ /* 0x000fe200078108ff */
[----:B------:R-:W-:Y:S01]  /*00a0*/  IMAD.MOV.U32 R15, RZ, RZ, RZ ;  /* 0x000000ffff0f7224 */ /* 0x000fe200078e00ff */
[----:B------:R-:W1:Y:S03]  /*00b0*/  LDCU.64 UR8, c[0x0][0x358] ;  /* 0x00006b00ff0877ac */ /* 0x000e660008000a00 */
[----:B------:R-:W-:Y:S01]  /*00c0*/  IMAD.X R5, RZ, RZ, R3, P0 ;  /* 0x000000ffff057224 */ /* 0x000fe200000e0603 */
[----:B------:R-:W-:Y:S01]  /*00d0*/  UMOV UR6, URZ ;  /* 0x000000ff00067c82 */ /* 0x000fe20008000000 */
[----:B0-----:R-:W-:Y:S01]  /*00e0*/  IMAD.WIDE.U32 R14, R6, UR4, R14 ;  /* 0x00000004060e7c25 */ /* 0x001fe2000f8e000e */
[----:B------:R-:W-:Y:S02]  /*00f0*/  UMOV UR7, URZ ;  /* 0x000000ff00077c82 */ /* 0x000fe40008000000 */
[----:B------:R-:W-:Y:S01]  /*0100*/  SHF.R.S64 R2, R2, 0x1, R5 ;  /* 0x0000000102027819 */ /* 0x000fe20000001005 */
[----:B------:R-:W-:Y:S01]  /*0110*/  IMAD R3, R7, UR4, R15 ;  /* 0x0000000407037c24 */ /* 0x000fe2000f8e020f */
[----:B------:R-:W-:-:S07]  /*0120*/  SHF.R.S32.HI R5, RZ, 0x1, R5 ;  /* 0x00000001ff057819 */ /* 0x000fce0000011405 */
.L_x_9:
[----:B0-----:R-:W0:Y:S01]  /*0130*/  LDC.64 R6, c[0x0][0x388] ;  /* 0x0000e200ff067b82 */ /* 0x001e220000000a00 */
[----:B------:R-:W2:Y:S01]  /*0140*/  LDCU.64 UR4, c[0x0][0x390] ;  /* 0x00007200ff0477ac */ /* 0x000ea20008000a00 */
[----:B------:R-:W-:Y:S01]  /*0150*/  BSSY.RECONVERGENT B0, `(.L_x_0) ;  /* 0x00000d0000007945 */ /* 0x000fe20003800200 */
[-C--:B0-----:R-:W-:Y:S02]  /*0160*/  IMAD R0, R3, R6.reuse, RZ ;  /* 0x0000000603007224 */ /* 0x081fe400078e02ff */
[----:B------:R-:W-:-:S04]  /*0170*/  IMAD.WIDE.U32 R12, R14, R6, UR6 ;  /* 0x000000060e0c7e25 */ /* 0x000fc8000f8e0006 */
[----:B------:R-:W-:Y:S01]  /*0180*/  IMAD R7, R14, R7, R0 ;  /* 0x000000070e077224 */ /* 0x000fe200078e0200 */
[----:B------:R-:W-:-:S03]  /*0190*/  IADD3 R0, P1, PT, R2, R12, RZ ;  /* 0x0000000c02007210 */ /* 0x000fc60007f3e0ff */
[----:B------:R-:W-:Y:S01]  /*01a0*/  IMAD.IADD R4, R13, 0x1, R7 ;  /* 0x000000010d047824 */ /* 0x000fe200078e0207 */
[----:B--2---:R-:W-:-:S03]  /*01b0*/  ISETP.GE.U32.AND P0, PT, R0, UR4, PT ;  /* 0x0000000400007c0c */ /* 0x004fc6000bf06070 */
[----:B------:R-:W-:-:S05]  /*01c0*/  IMAD.X R0, R5, 0x1, R4, P1 ;  /* 0x0000000105007824 */ /* 0x000fca00008e0604 */
[----:B------:R-:W-:-:S13]  /*01d0*/  ISETP.GE.AND.EX P0, PT, R0, UR5, PT, P0 ;  /* 0x0000000500007c0c */ /* 0x000fda000bf06300 */
[----:B------:R-:W-:Y:S05]  /*01e0*/  @P0 BRA `(.L_x_1) ;  /* 0x0000000c00180947 */ /* 0x000fea0003800000 */
[----:B------:R-:W0:Y:S01]  /*01f0*/  LDCU.64 UR4, c[0x0][0x388] ;  /* 0x00007100ff0477ac */ /* 0x000e220008000a00 */
[----:B------:R-:W-:Y:S01]  /*0200*/  IMAD.MOV.U32 R6, RZ, RZ, 0x1 ;  /* 0x00000001ff067424 */ /* 0x000fe200078e00ff */
[----:B------:R-:W2:Y:S08]  /*0210*/  I2F.F64.U64 R18, UR6 ;  /* 0x0000000600127d12 */ /* 0x000eb00008301800 */
[----:B0-----:R-:W0:Y:S01]  /*0220*/  I2F.F64.U64 R8, UR4 ;  /* 0x0000000400087d12 */ /* 0x001e220008301800 */
[----:B------:R-:W-:Y:S01]  /*0230*/  UMOV UR4, 0x54442d18 ;  /* 0x54442d1800047882 */ /* 0x000fe20000000000 */
[----:B------:R-:W-:-:S02]  /*0240*/  UMOV UR5, 0x401921fb ;  /* 0x401921fb00057882 */ /* 0x000fc40000000000 */
[----:B--2---:R-:W-:-:S10]  /*0250*/  DMUL R18, R18, UR4 ;  /* 0x0000000412127c28 */ /* 0x004fd40008000000 */
[----:B------:R-:W-:Y:S01]  /*0260*/  FSETP.GEU.AND P1, PT, |R19|, 6.5827683646048100446e-37, PT ;  /* 0x036000001300780b */ /* 0x000fe20003f2e200 */
[----:B0-----:R-:W0:Y:S02]  /*0270*/  MUFU.RCP64H R7, R9 ;  /* 0x0000000900077308 */ /* 0x001e240000001800 */
[----:B0-----:R-:W-:-:S08]  /*0280*/  DFMA R10, -R8, R6, 1 ;  /* 0x3ff00000080a742b */ /* 0x001fd00000000106 */
[----:B------:R-:W-:-:S08]  /*0290*/  DFMA R10, R10, R10, R10 ;  /* 0x0000000a0a0a722b */ /* 0x000fd0000000000a */
[----:B------:R-:W-:-:S08]  /*02a0*/  DFMA R10, R6, R10, R6 ;  /* 0x0000000a060a722b */ /* 0x000fd00000000006 */
[----:B------:R-:W-:-:S08]  /*02b0*/  DFMA R6, -R8, R10, 1 ;  /* 0x3ff000000806742b */ /* 0x000fd0000000010a */
[----:B------:R-:W-:-:S08]  /*02c0*/  DFMA R6, R10, R6, R10 ;  /* 0x000000060a06722b */ /* 0x000fd0000000000a */
[----:B------:R-:W-:-:S08]  /*02d0*/  DMUL R10, R18, R6 ;  /* 0x00000006120a7228 */ /* 0x000fd00000000000 */
[----:B------:R-:W-:-:S08]  /*02e0*/  DFMA R16, -R8, R10, R18 ;  /* 0x0000000a0810722b */ /* 0x000fd00000000112 */
[----:B------:R-:W-:-:S10]  /*02f0*/  DFMA R6, R6, R16, R10 ;  /* 0x000000100606722b */ /* 0x000fd4000000000a */
[----:B------:R-:W-:-:S05]  /*0300*/  FFMA R0, RZ, R9, R7 ;  /* 0x00000009ff007223 */ /* 0x000fca0000000007 */
[----:B------:R-:W-:-:S13]  /*0310*/  FSETP.GT.AND P0, PT, |R0|, 1.469367938527859385e-39, PT ;  /* 0x001000000000780b */ /* 0x000fda0003f04200 */
[----:B------:R-:W-:Y:S05]  /*0320*/  @P0 BRA P1, `(.L_x_2) ;  /* 0x0000000000100947 */ /* 0x000fea0000800000 */
[----:B------:R-:W-:-:S07]  /*0330*/  MOV R0, 0x350 ;  /* 0x0000035000007802 */ /* 0x000fce0000000f00 */
[----:B-1----:R-:W-:Y:S05]  /*0340*/  CALL.REL.NOINC `($__internal_0_$__cuda_sm20_div_rn_f64_full) ;  /* 0x0000000800dc7944 */ /* 0x002fea0003c00000 */
[----:B------:R-:W-:Y:S02]  /*0350*/  IMAD.MOV.U32 R6, RZ, RZ, R18 ;  /* 0x000000ffff067224 */ /* 0x000fe400078e0012 */
[----:B------:R-:W-:-:S07]  /*0360*/  IMAD.MOV.U32 R7, RZ, RZ, R19 ;  /* 0x000000ffff077224 */ /* 0x000fce00078e0013 */
.L_x_2:
[----:B------:R-:W0:Y:S01]  /*0370*/  F2F.F32.F64 R9, R6 ;  /* 0x0000000600097310 */ /* 0x000e220000301000 */
[----:B------:R-:W-:Y:S01]  /*0380*/  BSSY.RECONVERGENT B1, `(.L_x_3) ;  /* 0x0000042000017945 */ /* 0x000fe20003800200 */
[C---:B0-----:R-:W-:Y:S01]  /*0390*/  FMUL R0, R9.reuse, 0.63661974668502807617 ;  /* 0x3f22f98309007820 */ /* 0x041fe20000400000 */
[----:B------:R-:W-:-:S05]  /*03a0*/  FSETP.GE.AND P0, PT, |R9|, 105615, PT ;  /* 0x47ce47800900780b */ /* 0x000fca0003f06200 */
[----:B------:R-:W0:Y:S02]  /*03b0*/  F2I.NTZ R0, R0 ;  /* 0x0000000000007305 */ /* 0x000e240000203100 */
[----:B0-----:R-:W-:Y:S01]  /*03c0*/  I2FP.F32.S32 R20, R0 ;  /* 0x0000000000147245 */ /* 0x001fe20000201400 */
[----:B------:R-:W-:-:S04]  /*03d0*/  IMAD.MOV.U32 R21, RZ, RZ, R0 ;  /* 0x000000ffff157224 */ /* 0x000fc800078e0000 */
[----:B------:R-:W-:-:S04]  /*03e0*/  FFMA R11, R20, -1.5707962512969970703, R9 ;  /* 0xbfc90fda140b7823 */ /* 0x000fc80000000009 */
[----:B------:R-:W-:-:S04]  /*03f0*/  FFMA R11, R20, -7.5497894158615963534e-08, R11 ;  /* 0xb3a22168140b7823 */ /* 0x000fc8000000000b */
[----:B------:R-:W-:-:S04]  /*0400*/  FFMA R20, R20, -5.3903029534742383927e-15, R11 ;  /* 0xa7c234c514147823 */ /* 0x000fc8000000000b */
[----:B------:R-:W-:Y:S01]  /*0410*/  IMAD.MOV.U32 R8, RZ, RZ, R20 ;  /* 0x000000ffff087224 */ /* 0x000fe200078e0014 */
[----:B------:R-:W-:Y:S06]  /*0420*/  @!P0 BRA `(.L_x_4) ;  /* 0x0000000000dc8947 */ /* 0x000fec0003800000 */
[----:B------:R-:W-:-:S13]  /*0430*/  FSETP.NEU.AND P0, PT, |R9|, +INF , PT ;  /* 0x7f8000000900780b */ /* 0x000fda0003f0d200 */
[----:B------:R-:W-:Y:S01]  /*0440*/  @!P0 FMUL R8, RZ, R9 ;  /* 0x00000009ff088220 */ /* 0x000fe20000400000 */
[----:B------:R-:W-:Y:S01]  /*0450*/  @!P0 IMAD.MOV.U32 R0, RZ, RZ, RZ ;  /* 0x000000ffff008224 */ /* 0x000fe200078e00ff */
[----:B------:R-:W-:Y:S06]  /*0460*/  @!P0 BRA `(.L_x_4) ;  /* 0x0000000000cc8947 */ /* 0x000fec0003800000 */
[----:B------:R-:W-:Y:S01]  /*0470*/  IMAD.SHL.U32 R6, R9, 0x100, RZ ;  /* 0x0000010009067824 */ /* 0x000fe200078e00ff */
[----:B------:R-:W0:Y:S01]  /*0480*/  LDCU.64 UR10, c[0x4][URZ] ;  /* 0x01000000ff0a77ac */ /* 0x000e220008000a00 */
[----:B------:R-:W-:Y:S02]  /*0490*/  IMAD.MOV.U32 R10, RZ, RZ, RZ ;  /* 0x000000ffff0a7224 */ /* 0x000fe400078e00ff */
[----:B------:R-:W-:Y:S01]  /*04a0*/  IMAD.MOV.U32 R0, RZ, RZ, R1 ;  /* 0x000000ffff007224 */ /* 0x000fe200078e0001 */
[----:B------:R-:W-:Y:S01]  /*04b0*/  LOP3.LUT R19, R6, 0x80000000, RZ, 0xfc, !PT ;  /* 0x8000000006137812 */ /* 0x000fe200078efcff */
[----:B------:R-:W-:Y:S01]  /*04c0*/  UMOV UR5, URZ ;  /* 0x000000ff00057c82 */ /* 0x000fe20008000000 */
[----:B------:R-:W-:-:S05]  /*04d0*/  UMOV UR4, URZ ;  /* 0x000000ff00047c82 */ /* 0x000fca0008000000 */
.L_x_5:
[----:B0-----:R-:W-:Y:S02]  /*04e0*/  IMAD.U32 R16, RZ, RZ, UR10 ;  /* 0x0000000aff107e24 */ /* 0x001fe4000f8e00ff */
[----:B------:R-:W-:-:S05]  /*04f0*/  IMAD.U32 R17, RZ, RZ, UR11 ;  /* 0x0000000bff117e24 */ /* 0x000fca000f8e00ff */
[----:B-1----:R-:W2:Y:S01]  /*0500*/  LDG.E.CONSTANT R6, desc[UR8][R16.64] ;  /* 0x0000000810067981 */ /* 0x002ea2000c1e9900 */
[----:B------:R-:W-:Y:S02]  /*0510*/  UIADD3 UR10, UP0, UPT, UR10, 0x4, URZ ;  /* 0x000000040a0a7890 */ /* 0x000fe4000ff1e0ff */
[----:B------:R-:W-:Y:S02]  /*0520*/  UIADD3 UR4, UPT, UPT, UR4, 0x1, URZ ;  /* 0x0000000104047890 */ /* 0x000fe4000fffe0ff */
[----:B------:R-:W-:Y:S02]  /*0530*/  UIADD3.X UR11, UPT, UPT, URZ, UR11, URZ, UP0, !UPT ;  /* 0x0000000bff0b7290 */ /* 0x000fe400087fe4ff */
[----:B------:R-:W-:Y:S01]  /*0540*/  UISETP.NE.AND UP0, UPT, UR4, 0x6, UPT ;  /* 0x000000060400788c */ /* 0x000fe2000bf05270 */
[----:B--2---:R-:W-:-:S03]  /*0550*/  IMAD.WIDE.U32 R6, R6, R19, RZ ;  /* 0x0000001306067225 */ /* 0x004fc600078e00ff */
[----:B------:R-:W-:-:S04]  /*0560*/  IADD3 R11, P0, PT, R6, R10, RZ ;  /* 0x0000000a060b7210 */ /* 0x000fc80007f1e0ff */
[----:B------:R-:W-:Y:S01]  /*0570*/  IADD3.X R10, PT, PT, R7, UR5, RZ, P0, !PT ;  /* 0x00000005070a7c10 */ /* 0x000fe200087fe4ff */
[----:B------:R0:W-:Y:S02]  /*0580*/  STL [R0], R11 ;  /* 0x0000000b00007387 */ /* 0x0001e40000100800 */
[----:B0-----:R-:W-:Y:S01]  /*0590*/  VIADD R0, R0, 0x4 ;  /* 0x0000000400007836 */ /* 0x001fe20000000000 */
[----:B------:R-:W-:Y:S06]  /*05a0*/  BRA.U UP0, `(.L_x_5) ;  /* 0xfffffffd00cc7547 */ /* 0x000fec000b83ffff */
[----:B------:R-:W-:Y:S01]  /*05b0*/  SHF.R.U32.HI R8, RZ, 0x17, R9 ;  /* 0x00000017ff087819 */ /* 0x000fe20000011609 */
[----:B------:R0:W-:Y:S03]  /*05c0*/  STL [R1+0x18], R10 ;  /* 0x0000180a01007387 */ /* 0x0001e60000100800 */
[C---:B------:R-:W-:Y:S02]  /*05d0*/  LOP3.LUT R0, R8.reuse, 0xe0, RZ, 0xc0, !PT ;  /* 0x000000e008007812 */ /* 0x040fe400078ec0ff */
[----:B------:R-:W-:-:S03]  /*05e0*/  LOP3.LUT P0, RZ, R8, 0x1f, RZ, 0xc0, !PT ;  /* 0x0000001f08ff7812 */ /* 0x000fc6000780c0ff */
[----:B------:R-:W-:-:S05]  /*05f0*/  VIADD R0, R0, 0xffffff80 ;  /* 0xffffff8000007836 */ /* 0x000fca0000000000 */
[----:B------:R-:W-:-:S05]  /*0600*/  SHF.R.U32.HI R0, RZ, 0x5, R0 ;  /* 0x00000005ff007819 */ /* 0x000fca0000011600 */
[----:B------:R-:W-:-:S05]  /*0610*/  IMAD R11, R0, -0x4, R1 ;  /* 0xfffffffc000b7824 */ /* 0x000fca00078e0201 */
[----:B------:R-:W2:Y:S04]  /*0620*/  LDL R0, [R11+0x18] ;  /* 0x000018000b007983 */ /* 0x000ea80000100800 */
[----:B------:R-:W2:Y:S04]  /*0630*/  LDL R7, [R11+0x14] ;  /* 0x000014000b077983 */ /* 0x000ea80000100800 */
[----:B------:R-:W3:Y:S01]  /*0640*/  @P0 LDL R6, [R11+0x10] ;  /* 0x000010000b060983 */ /* 0x000ee20000100800 */
[----:B------:R-:W-:Y:S01]  /*0650*/  LOP3.LUT R8, R8, 0x1f, RZ, 0xc0, !PT ;  /* 0x0000001f08087812 */ /* 0x000fe200078ec0ff */
[----:B------:R-:W-:Y:S01]  /*0660*/  UMOV UR4, 0x54442d19 ;  /* 0x54442d1900047882 */ /* 0x000fe20000000000 */
[----:B------:R-:W-:-:S02]  /*0670*/  UMOV UR5, 0x3bf921fb ;  /* 0x3bf921fb00057882 */ /* 0x000fc40000000000 */
[-C--:B--2---:R-:W-:Y:S02]  /*0680*/  @P0 SHF.L.W.U32.HI R0, R7, R8.reuse, R0 ;  /* 0x0000000807000219 */ /* 0x084fe40000010e00 */
[----:B---3--:R-:W-:Y:S02]  /*0690*/  @P0 SHF.L.W.U32.HI R7, R6, R8, R7 ;  /* 0x0000000806070219 */ /* 0x008fe40000010e07 */
[----:B------:R-:W-:Y:S02]  /*06a0*/  ISETP.GE.AND P0, PT, R9, RZ, PT ;  /* 0x000000ff0900720c */ /* 0x000fe40003f06270 */
[C---:B------:R-:W-:Y:S01]  /*06b0*/  SHF.L.W.U32.HI R6, R7.reuse, 0x2, R0 ;  /* 0x0000000207067819 */ /* 0x040fe20000010e00 */
[----:B------:R-:W-:-:S03]  /*06c0*/  IMAD.SHL.U32 R7, R7, 0x4, RZ ;  /* 0x0000000407077824 */ /* 0x000fc600078e00ff */
[----:B------:R-:W-:-:S04]  /*06d0*/  SHF.R.S32.HI R8, RZ, 0x1f, R6 ;  /* 0x0000001fff087819 */ /* 0x000fc80000011406 */
[C---:B------:R-:W-:Y:S02]  /*06e0*/  LOP3.LUT R16, R8.reuse, R7, RZ, 0x3c, !PT ;  /* 0x0000000708107212 */ /* 0x040fe400078e3cff */
[----:B------:R-:W-:Y:S02]  /*06f0*/  LOP3.LUT R17, R8, R6, RZ, 0x3c, !PT ;  /* 0x0000000608117212 */ /* 0x000fe400078e3cff */
[----:B------:R-:W-:Y:S02]  /*0700*/  SHF.R.U32.HI R7, RZ, 0x1e, R0 ;  /* 0x0000001eff077819 */ /* 0x000fe40000011600 */
[C---:B------:R-:W-:Y:S02]  /*0710*/  LOP3.LUT R8, R6.reuse, R9, RZ, 0x3c, !PT ;  /* 0x0000000906087212 */ /* 0x040fe400078e3cff */
[----:B------:R-:W0:Y:S01]  /*0720*/  I2F.F64.S64 R16, R16 ;  /* 0x0000001000107312 */ /* 0x000e220000301c00 */
[----:B------:R-:W-:Y:S02]  /*0730*/  LEA.HI R0, R6, R7, RZ, 0x1 ;  /* 0x0000000706007211 */ /* 0x000fe400078f08ff */
[----:B------:R-:W-:-:S03]  /*0740*/  ISETP.GE.AND P1, PT, R8, RZ, PT ;  /* 0x000000ff0800720c */ /* 0x000fc60003f26270 */
[----:B------:R-:W-:-:S04]  /*0750*/  IMAD.MOV R6, RZ, RZ, -R0 ;  /* 0x000000ffff067224 */ /* 0x000fc800078e0a00 */
[----:B------:R-:W-:Y:S01]  /*0760*/  @!P0 IMAD.MOV.U32 R0, RZ, RZ, R6 ;  /* 0x000000ffff008224 */ /* 0x000fe200078e0006 */
[----:B0-----:R-:W-:-:S10]  /*0770*/  DMUL R10, R16, UR4 ;  /* 0x00000004100a7c28 */ /* 0x001fd40008000000 */
[----:B------:R-:W0:Y:S02]  /*0780*/  F2F.F32.F64 R10, R10 ;  /* 0x0000000a000a7310 */ /* 0x000e240000301000 */
[----:B0-----:R-:W-:-:S07]  /*0790*/  FSEL R8, -R10, R10, !P1 ;  /* 0x0000000a0a087208 */ /* 0x001fce0004800100 */
.L_x_4:
[----:B-1----:R-:W-:Y:S05]  /*07a0*/  BSYNC.RECONVERGENT B1 ;  /* 0x0000000000017941 */ /* 0x002fea0003800200 */
.L_x_3:
[----:B------:R-:W-:Y:S02]  /*07b0*/  IMAD.MOV.U32 R24, RZ, RZ, 0x37cbac00 ;  /* 0x37cbac00ff187424 */ /* 0x000fe400078e00ff */
[----:B------:R-:W-:Y:S01]  /*07c0*/  FMUL R7, R8, R8 ;  /* 0x0000000808077220 */ /* 0x000fe20000400000 */
[C---:B------:R-:W-:Y:S01]  /*07d0*/  LOP3.LUT R10, R0.reuse, 0x1, RZ, 0xc0, !PT ;  /* 0x00000001000a7812 */ /* 0x040fe200078ec0ff */
[----:B------:R-:W-:Y:S01]  /*07e0*/  IMAD.MOV.U32 R23, RZ, RZ, 0x3c0885e4 ;  /* 0x3c0885e4ff177424 */ /* 0x000fe200078e00ff */
[----:B------:R-:W-:Y:S01]  /*07f0*/  BSSY.RECONVERGENT B1, `(.L_x_6) ;  /* 0x0000044000017945 */ /* 0x000fe20003800200 */
[----:B------:R-:W-:Y:S01]  /*0800*/  FFMA R6, R7, R24, -0.0013887860113754868507 ;  /* 0xbab607ed07067423 */ /* 0x000fe20000000018 */
[----:B------:R-:W-:Y:S01]  /*0810*/  VIADD R0, R0, 0x1 ;  /* 0x0000000100007836 */ /* 0x000fe20000000000 */
[----:B------:R-:W-:Y:S01]  /*0820*/  ISETP.NE.U32.AND P0, PT, R10, 0x1, PT ;  /* 0x000000010a00780c */ /* 0x000fe20003f05070 */
[----:B------:R-:W-:-:S03]  /*0830*/  IMAD.MOV.U32 R22, RZ, RZ, 0x3e2aaaa8 ;  /* 0x3e2aaaa8ff167424 */ /* 0x000fc600078e00ff */
[----:B------:R-:W-:Y:S02]  /*0840*/  FSEL R6, R6, -0.00019574658654164522886, P0 ;  /* 0xb94d415306067808 */ /* 0x000fe40000000000 */
[----:B------:R-:W-:Y:S02]  /*0850*/  FSEL R10, R23, 0.041666727513074874878, !P0 ;  /* 0x3d2aaabb170a7808 */ /* 0x000fe40004000000 */
[----:B------:R-:W-:Y:S02]  /*0860*/  LOP3.LUT P1, RZ, R0, 0x2, RZ, 0xc0, !PT ;  /* 0x0000000200ff7812 */ /* 0x000fe4000782c0ff */
[----:B------:R-:W-:Y:S01]  /*0870*/  FSEL R0, R8, 1, !P0 ;  /* 0x3f80000008007808 */ /* 0x000fe20004000000 */
[----:B------:R-:W-:Y:S01]  /*0880*/  FFMA R6, R7, R6, R10 ;  /* 0x0000000607067223 */ /* 0x000fe2000000000a */
[----:B------:R-:W-:Y:S02]  /*0890*/  FSEL R11, -R22, -0.4999999701976776123, !P0 ;  /* 0xbeffffff160b7808 */ /* 0x000fe40004000100 */
[----:B------:R-:W-:Y:S01]  /*08a0*/  FSETP.GE.AND P0, PT, |R9|, 105615, PT ;  /* 0x47ce47800900780b */ /* 0x000fe20003f06200 */
[----:B------:R-:W-:-:S02]  /*08b0*/  FFMA R25, R7, R0, RZ ;  /* 0x0000000007197223 */ /* 0x000fc400000000ff */
[----:B------:R-:W-:-:S04]  /*08c0*/  FFMA R6, R7, R6, R11 ;  /* 0x0000000607067223 */ /* 0x000fc8000000000b */
[----:B------:R-:W-:-:S04]  /*08d0*/  FFMA R25, R25, R6, R0 ;  /* 0x0000000619197223 */ /* 0x000fc80000000000 */
[----:B------:R-:W-:Y:S02]  /*08e0*/  @P1 FADD R25, RZ, -R25 ;  /* 0x80000019ff191221 */ /* 0x000fe40000000000 */
[----:B------:R-:W-:Y:S05]  /*08f0*/  @!P0 BRA `(.L_x_7) ;  /* 0x0000000000cc8947 */ /* 0x000fea0003800000 */
[----:B------:R-:W-:-:S13]  /*0900*/  FSETP.NEU.AND P0, PT, |R9|, +INF , PT ;  /* 0x7f8000000900780b */ /* 0x000fda0003f0d200 */
[----:B------:R-:W-:Y:S01]  /*0910*/  @!P0 FMUL R20, RZ, R9 ;  /* 0x00000009ff148220 */ /* 0x000fe20000400000 */
[----:B------:R-:W-:Y:S01]  /*0920*/  @!P0 IMAD.MOV.U32 R21, RZ, RZ, RZ ;  /* 0x000000ffff158224 */ /* 0x000fe200078e00ff */
[----:B------:R-:W-:Y:S06]  /*0930*/  @!P0 BRA `(.L_x_7) ;  /* 0x0000000000bc8947 */ /* 0x000fec0003800000 */
[----:B------:R-:W0:Y:S01]  /*0940*/  LDC.64 R6, c[0x4][RZ] ;  /* 0x01000000ff067b82 */ /* 0x000e220000000a00 */
[----:B------:R-:W-:Y:S01]  /*0950*/  IMAD.SHL.U32 R10, R9, 0x100, RZ ;  /* 0x00000100090a7824 */ /* 0x000fe200078e00ff */
[----:B------:R-:W-:Y:S01]  /*0960*/  UMOV UR4, URZ ;  /* 0x000000ff00047c82 */ /* 0x000fe20008000000 */
[----:B------:R-:W-:Y:S02]  /*0970*/  IMAD.MOV.U32 R0, RZ, RZ, RZ ;  /* 0x000000ffff007224 */ /* 0x000fe400078e00ff */
[----:B------:R-:W-:Y:S01]  /*0980*/  IMAD.MOV.U32 R8, RZ, RZ, RZ ;  /* 0x000000ffff087224 */ /* 0x000fe200078e00ff */
[----:B------:R-:W-:-:S07]  /*0990*/  LOP3.LUT R21, R10, 0x80000000, RZ, 0xfc, !PT ;  /* 0x800000000a157812 */ /* 0x000fce00078efcff */
.L_x_8:
[----:B0-----:R-:W-:-:S05]  /*09a0*/  IMAD.WIDE.U32 R16, R8, 0x4, R6 ;  /* 0x0000000408107825 */ /* 0x001fca00078e0006 */
[----:B------:R-:W2:Y:S01]  /*09b0*/  LDG.E.CONSTANT R10, desc[UR8][R16.64] ;  /* 0x00000008100a7981 */ /* 0x000ea2000c1e9900 */
[C---:B-1----:R-:W-:Y:S02]  /*09c0*/  IMAD R18, R8.reuse, 0x4, R1 ;  /* 0x0000000408127824 */ /* 0x042fe400078e0201 */
[----:B------:R-:W-:-:S05]  /*09d0*/  VIADD R8, R8, 0x1 ;  /* 0x0000000108087836 */ /* 0x000fca0000000000 */
[----:B------:R-:W-:Y:S01]  /*09e0*/  ISETP.NE.AND P0, PT, R8, 0x6, PT ;  /* 0x000000060800780c */ /* 0x000fe20003f05270 */
[----:B--2---:R-:W-:-:S03]  /*09f0*/  IMAD.WIDE.U32 R10, R10, R21, RZ ;  /* 0x000000150a0a7225 */ /* 0x004fc600078e00ff */
[----:B------:R-:W-:-:S04]  /*0a00*/  IADD3 R19, P1, PT, R10, R0, RZ ;  /* 0x000000000a137210 */ /* 0x000fc80007f3e0ff */
[----:B------:R-:W-:Y:S01]  /*0a10*/  IADD3.X R0, PT, PT, R11, UR4, RZ, P1, !PT ;  /* 0x000000040b007c10 */ /* 0x000fe20008ffe4ff */
[----:B------:R1:W-:Y:S04]  /*0a20*/  STL [R18], R19 ;  /* 0x0000001312007387 */ /* 0x0003e80000100800 */
[----:B------:R-:W-:Y:S05]  /*0a30*/  @P0 BRA `(.L_x_8) ;  /* 0xfffffffc00d80947 */ /* 0x000fea000383ffff */
        /* <DEDUP_REMOVED lines=12> */
[----:B------:R-:W-:Y:S01]  /*0b00*/  UMOV UR5, 0x3bf921fb ;  /* 0x3bf921fb00057882 */ /* 0x000fe20000000000 */
[----:B------:R-:W-:-:S02]  /*0b10*/  ISETP.GE.AND P1, PT, R9, RZ, PT ;  /* 0x000000ff0900720c */ /* 0x000fc40003f26270 */
[-C--:B--2---:R-:W-:Y:S02]  /*0b20*/  @P0 SHF.L.W.U32.HI R8, R7, R10.reuse, R8 ;  /* 0x0000000a07080219 */ /* 0x084fe40000010e08 */
[----:B---3--:R-:W-:Y:S02]  /*0b30*/  @P0 SHF.L.W.U32.HI R7, R6, R10, R7 ;  /* 0x0000000a06070219 */ /* 0x008fe40000010e07 */
[--C-:B------:R-:W-:Y:S02]  /*0b40*/  SHF.R.U32.HI R21, RZ, 0x1e, R8.reuse ;  /* 0x0000001eff157819 */ /* 0x100fe40000011608 */
[C---:B------:R-:W-:Y:S01]  /*0b50*/  SHF.L.W.U32.HI R10, R7.reuse, 0x2, R8 ;  /* 0x00000002070a7819 */ /* 0x040fe20000010e08 */
[----:B------:R-:W-:-:S03]  /*0b60*/  IMAD.SHL.U32 R7, R7, 0x4, RZ ;  /* 0x0000000407077824 */ /* 0x000fc600078e00ff */
[----:B------:R-:W-:Y:S02]  /*0b70*/  SHF.R.S32.HI R11, RZ, 0x1f, R10 ;  /* 0x0000001fff0b7819 */ /* 0x000fe4000001140a */
[C---:B------:R-:W-:Y:S02]  /*0b80*/  LEA.HI R21, R10.reuse, R21, RZ, 0x1 ;  /* 0x000000150a157211 */ /* 0x040fe400078f08ff */
[C---:B------:R-:W-:Y:S02]  /*0b90*/  LOP3.LUT R6, R11.reuse, R7, RZ, 0x3c, !PT ;  /* 0x000000070b067212 */ /* 0x040fe400078e3cff */
[----:B------:R-:W-:Y:S01]  /*0ba0*/  LOP3.LUT R7, R11, R10, RZ, 0x3c, !PT ;  /* 0x0000000a0b077212 */ /* 0x000fe200078e3cff */
[----:B0-----:R-:W-:Y:S01]  /*0bb0*/  IMAD.MOV R0, RZ, RZ, -R21 ;  /* 0x000000ffff007224 */ /* 0x001fe200078e0a15 */
[----:B------:R-:W-:-:S03]  /*0bc0*/  LOP3.LUT R9, R10, R9, RZ, 0x3c, !PT ;  /* 0x000000090a097212 */ /* 0x000fc600078e3cff */
[----:B------:R-:W-:Y:S01]  /*0bd0*/  @!P1 IMAD.MOV.U32 R21, RZ, RZ, R0 ;  /* 0x000000ffff159224 */ /* 0x000fe200078e0000 */
[----:B------:R-:W0:Y:S01]  /*0be0*/  I2F.F64.S64 R6, R6 ;  /* 0x0000000600067312 */ /* 0x000e220000301c00 */
[----:B------:R-:W-:Y:S01]  /*0bf0*/  ISETP.GE.AND P0, PT, R9, RZ, PT ;  /* 0x000000ff0900720c */ /* 0x000fe20003f06270 */
[----:B0-----:R-:W-:-:S10]  /*0c00*/  DMUL R16, R6, UR4 ;  /* 0x0000000406107c28 */ /* 0x001fd40008000000 */
[----:B------:R-:W0:Y:S02]  /*0c10*/  F2F.F32.F64 R16, R16 ;  /* 0x0000001000107310 */ /* 0x000e240000301000 */
[----:B0-----:R-:W-:-:S07]  /*0c20*/  FSEL R20, -R16, R16, !P0 ;  /* 0x0000001010147208 */ /* 0x001fce0004000100 */
.L_x_7:
[----:B------:R-:W-:Y:S05]  /*0c30*/  BSYNC.RECONVERGENT B1 ;  /* 0x0000000000017941 */ /* 0x000fea0003800200 */
.L_x_6:
[----:B------:R-:W0:Y:S02]  /*0c40*/  LDCU.64 UR4, c[0x0][0x380] ;  /* 0x00007000ff0477ac */ /* 0x000e240008000a00 */
[----:B0-----:R-:W-:-:S04]  /*0c50*/  LEA R6, P0, R12, UR4, 0x4 ;  /* 0x000000040c067c11 */ /* 0x001fc8000f8020ff */
[----:B------:R-:W-:Y:S02]  /*0c60*/  LEA.HI.X R7, R12, UR5, R4, 0x4, P0 ;  /* 0x000000050c077c11 */ /* 0x000fe400080f2404 */
[----:B------:R-:W-:-:S03]  /*0c70*/  LEA R12, P0, R2, R6, 0x4 ;  /* 0x00000006020c7211 */ /* 0x000fc600078020ff */
[----:B------:R-:W2:Y:S01]  /*0c80*/  LDG.E.128 R8, desc[UR8][R6.64] ;  /* 0x0000000806087981 */ /* 0x000ea2000c1e1d00 */
[----:B------:R-:W-:-:S05]  /*0c90*/  LEA.HI.X R13, R2, R7, R5, 0x4, P0 ;  /* 0x00000007020d7211 */ /* 0x000fca00000f2405 */
[----:B-1----:R-:W3:Y:S01]  /*0ca0*/  LDG.E.128 R16, desc[UR8][R12.64] ;  /* 0x000000080c107981 */ /* 0x002ee2000c1e1d00 */
[----:B------:R-:W-:Y:S01]  /*0cb0*/  FMUL R27, R20, R20 ;  /* 0x00000014141b7220 */ /* 0x000fe20000400000 */
[----:B------:R-:W-:-:S03]  /*0cc0*/  LOP3.LUT R0, R21, 0x1, RZ, 0xc0, !PT ;  /* 0x0000000115007812 */ /* 0x000fc600078ec0ff */
[----:B------:R-:W-:Y:S01]  /*0cd0*/  FFMA R24, R27, R24, -0.0013887860113754868507 ;  /* 0xbab607ed1b187423 */ /* 0x000fe20000000018 */
[----:B------:R-:W-:-:S04]  /*0ce0*/  ISETP.NE.U32.AND P0, PT, R0, 0x1, PT ;  /* 0x000000010000780c */ /* 0x000fc80003f05070 */
[----:B------:R-:W-:Y:S02]  /*0cf0*/  FSEL R0, R23, 0.041666727513074874878, P0 ;  /* 0x3d2aaabb17007808 */ /* 0x000fe40000000000 */
[----:B------:R-:W-:Y:S02]  /*0d00*/  FSEL R24, R24, -0.00019574658654164522886, !P0 ;  /* 0xb94d415318187808 */ /* 0x000fe40004000000 */
[----:B------:R-:W-:Y:S02]  /*0d10*/  LOP3.LUT P1, RZ, R21, 0x2, RZ, 0xc0, !PT ;  /* 0x0000000215ff7812 */ /* 0x000fe4000782c0ff */
[----:B------:R-:W-:Y:S01]  /*0d20*/  FSEL R21, -R22, -0.4999999701976776123, P0 ;  /* 0xbeffffff16157808 */ /* 0x000fe20000000100 */
[----:B------:R-:W-:Y:S01]  /*0d30*/  FFMA R0, R27, R24, R0 ;  /* 0x000000181b007223 */ /* 0x000fe20000000000 */
[----:B------:R-:W-:-:S03]  /*0d40*/  FSEL R20, R20, 1, P0 ;  /* 0x3f80000014147808 */ /* 0x000fc60000000000 */
[C---:B------:R-:W-:Y:S02]  /*0d50*/  FFMA R0, R27.reuse, R0, R21 ;  /* 0x000000001b007223 */ /* 0x040fe40000000015 */
[----:B------:R-:W-:-:S04]  /*0d60*/  FFMA R27, R27, R20, RZ ;  /* 0x000000141b1b7223 */ /* 0x000fc800000000ff */
[----:B------:R-:W-:-:S04]  /*0d70*/  FFMA R0, R27, R0, R20 ;  /* 0x000000001b007223 */ /* 0x000fc80000000014 */
[----:B------:R-:W-:-:S04]  /*0d80*/  @P1 FADD R0, RZ, -R0 ;  /* 0x80000000ff001221 */ /* 0x000fc80000000000 */
[----:B------:R-:W3:Y:S08]  /*0d90*/  F2F.F64.F32 R22, -R0 ;  /* 0x8000000000167310 */ /* 0x000ef00000201800 */
[----:B------:R-:W0:Y:S01]  /*0da0*/  F2F.F64.F32 R20, R25 ;  /* 0x0000001900147310 */ /* 0x000e220000201800 */
[C---:B---3--:R-:W-:Y:S02]  /*0db0*/  DMUL R26, R22.reuse, R18 ;  /* 0x00000012161a7228 */ /* 0x048fe40000000000 */
[----:B------:R-:W-:-:S06]  /*0dc0*/  DMUL R22, R22, R16 ;  /* 0x0000001016167228 */ /* 0x000fcc0000000000 */
[C---:B0-----:R-:W-:Y:S02]  /*0dd0*/  DFMA R26, R20.reuse, R16, -R26 ;  /* 0x00000010141a722b */ /* 0x041fe4000000081a */
[----:B------:R-:W-:-:S06]  /*0de0*/  DFMA R22, R20, R18, R22 ;  /* 0x000000121416722b */ /* 0x000fcc0000000016 */
[----:B--2---:R-:W-:Y:S02]  /*0df0*/  DADD R16, R8, R26 ;  /* 0x0000000008107229 */ /* 0x004fe4000000001a */
[----:B------:R-:W-:Y:S02]  /*0e00*/  DADD R18, R10, R22 ;  /* 0x000000000a127229 */ /* 0x000fe40000000016 */
[----:B------:R-:W-:Y:S02]  /*0e10*/  DADD R8, R8, -R26 ;  /* 0x0000000008087229 */ /* 0x000fe4000000081a */
[----:B------:R-:W-:-:S03]  /*0e20*/  DADD R10, R10, -R22 ;  /* 0x000000000a0a7229 */ /* 0x000fc60000000816 */
[----:B------:R0:W-:Y:S04]  /*0e30*/  STG.E.128 desc[UR8][R6.64], R16 ;  /* 0x0000001006007986 */ /* 0x0001e8000c101d08 */
[----:B------:R0:W-:Y:S04]  /*0e40*/  STG.E.128 desc[UR8][R12.64], R8 ;  /* 0x000000080c007986 */ /* 0x0001e8000c101d08 */
.L_x_1:
[----:B-1----:R-:W-:Y:S05]  /*0e50*/  BSYNC.RECONVERGENT B0 ;  /* 0x0000000000007941 */ /* 0x002fea0003800200 */
.L_x_0:
[----:B------:R-:W-:-:S04]  /*0e60*/  UIADD3 UR6, UP0, UPT, UR6, 0x1, URZ ;  /* 0x0000000106067890 */ /* 0x000fc8000ff1e0ff */
[----:B------:R-:W-:Y:S02]  /*0e70*/  UIADD3.X UR7, UPT, UPT, URZ, UR7, URZ, UP0, !UPT ;  /* 0x00000007ff077290 */ /* 0x000fe400087fe4ff */
[----:B------:R-:W-:-:S04]  /*0e80*/  ISETP.NE.U32.AND P0, PT, R2, UR6, PT ;  /* 0x0000000602007c0c */ /* 0x000fc8000bf05070 */
[----:B------:R-:W-:-:S13]  /*0e90*/  ISETP.NE.AND.EX P0, PT, R5, UR7, PT, P0 ;  /* 0x0000000705007c0c */ /* 0x000fda000bf05300 */
[----:B------:R-:W-:Y:S05]  /*0ea0*/  @P0 BRA `(.L_x_9) ;  /* 0xfffffff000a00947 */ /* 0x000fea000383ffff */
[----:B------:R-:W-:Y:S05]  /*0eb0*/  EXIT ;  /* 0x000000000000794d */ /* 0x000fea0003800000 */
        .weak           $__internal_0_$__cuda_sm20_div_rn_f64_full
        .type           $__internal_0_$__cuda_sm20_div_rn_f64_full,@function
        .size           $__internal_0_$__cuda_sm20_div_rn_f64_full,(.L_x_31 - $__internal_0_$__cuda_sm20_div_rn_f64_full)
$__internal_0_$__cuda_sm20_div_rn_f64_full:
[C---:B------:R-:W-:Y:S01]  /*0ec0*/  FSETP.GEU.AND P0, PT, |R9|.reuse, 1.469367938527859385e-39, PT ;  /* 0x001000000900780b */ /* 0x040fe20003f0e200 */
[----:B------:R-:W-:Y:S01]  /*0ed0*/  IMAD.MOV.U32 R7, RZ, RZ, R19 ;  /* 0x000000ffff077224 */ /* 0x000fe200078e0013 */
[C---:B------:R-:W-:Y:S01]  /*0ee0*/  LOP3.LUT R10, R9.reuse, 0x800fffff, RZ, 0xc0, !PT ;  /* 0x800fffff090a7812 */ /* 0x040fe200078ec0ff */
[----:B------:R-:W-:Y:S01]  /*0ef0*/  IMAD.MOV.U32 R16, RZ, RZ, 0x1 ;  /* 0x00000001ff107424 */ /* 0x000fe200078e00ff */
[----:B------:R-:W-:Y:S01]  /*0f00*/  LOP3.LUT R27, R9, 0x7ff00000, RZ, 0xc0, !PT ;  /* 0x7ff00000091b7812 */ /* 0x000fe200078ec0ff */
[----:B------:R-:W-:Y:S01]  /*0f10*/  IMAD.MOV.U32 R25, RZ, RZ, 0x1ca00000 ;  /* 0x1ca00000ff197424 */ /* 0x000fe200078e00ff */
[----:B------:R-:W-:Y:S01]  /*0f20*/  LOP3.LUT R11, R10, 0x3ff00000, RZ, 0xfc, !PT ;  /* 0x3ff000000a0b7812 */ /* 0x000fe200078efcff */
[----:B------:R-:W-:Y:S01]  /*0f30*/  IMAD.MOV.U32 R10, RZ, RZ, R8 ;  /* 0x000000ffff0a7224 */ /* 0x000fe200078e0008 */
[C---:B------:R-:W-:Y:S01]  /*0f40*/  FSETP.GEU.AND P2, PT, |R7|.reuse, 1.469367938527859385e-39, PT ;  /* 0x001000000700780b */ /* 0x040fe20003f4e200 */
[----:B------:R-:W-:Y:S01]  /*0f50*/  IMAD.MOV.U32 R6, RZ, RZ, R18 ;  /* 0x000000ffff067224 */ /* 0x000fe200078e0012 */
[----:B------:R-:W-:Y:S01]  /*0f60*/  LOP3.LUT R24, R7, 0x7ff00000, RZ, 0xc0, !PT ;  /* 0x7ff0000007187812 */ /* 0x000fe200078ec0ff */
[----:B------:R-:W-:Y:S02]  /*0f70*/  BSSY.RECONVERGENT B1, `(.L_x_10) ;  /* 0x000004e000017945 */ /* 0x000fe40003800200 */
[----:B------:R-:W-:Y:S01]  /*0f80*/  @!P0 DMUL R10, R8, 8.98846567431157953865e+307 ;  /* 0x7fe00000080a8828 */ /* 0x000fe20000000000 */
[----:B------:R-:W-:-:S05]  /*0f90*/  ISETP.GE.U32.AND P1, PT, R24, R27, PT ;  /* 0x0000001b1800720c */ /* 0x000fca0003f26070 */
[----:B------:R-:W0:Y:S02]  /*0fa0*/  MUFU.RCP64H R17, R11 ;  /* 0x0000000b00117308 */ /* 0x000e240000001800 */
[----:B------:R-:W-:Y:S02]  /*0fb0*/  @!P2 LOP3.LUT R19, R9, 0x7ff00000, RZ, 0xc0, !PT ;  /* 0x7ff000000913a812 */ /* 0x000fe400078ec0ff */
[----:B------:R-:W-:Y:S02]  /*0fc0*/  @!P0 LOP3.LUT R27, R11, 0x7ff00000, RZ, 0xc0, !PT ;  /* 0x7ff000000b1b8812 */ /* 0x000fe400078ec0ff */
[----:B------:R-:W-:-:S04]  /*0fd0*/  @!P2 ISETP.GE.U32.AND P3, PT, R24, R19, PT ;  /* 0x000000131800a20c */ /* 0x000fc80003f66070 */
[----:B------:R-:W-:-:S04]  /*0fe0*/  @!P2 SEL R19, R25, 0x63400000, !P3 ;  /* 0x634000001913a807 */ /* 0x000fc80005800000 */
[----:B------:R-:W-:Y:S01]  /*0ff0*/  @!P2 LOP3.LUT R22, R19, 0x80000000, R7, 0xf8, !PT ;  /* 0x800000001316a812 */ /* 0x000fe200078ef807 */
[----:B0-----:R-:W-:-:S03]  /*1000*/  DFMA R20, R16, -R10, 1 ;  /* 0x3ff000001014742b */ /* 0x001fc6000000080a */
[----:B------:R-:W-:Y:S01]  /*1010*/  @!P2 LOP3.LUT R23, R22, 0x100000, RZ, 0xfc, !PT ;  /* 0x001000001617a812 */ /* 0x000fe200078efcff */
[----:B------:R-:W-:-:S04]  /*1020*/  @!P2 IMAD.MOV.U32 R22, RZ, RZ, RZ ;  /* 0x000000ffff16a224 */ /* 0x000fc800078e00ff */
[----:B------:R-:W-:-:S08]  /*1030*/  DFMA R20, R20, R20, R20 ;  /* 0x000000141414722b */ /* 0x000fd00000000014 */
[----:B------:R-:W-:Y:S01]  /*1040*/  DFMA R20, R16, R20, R16 ;  /* 0x000000141014722b */ /* 0x000fe20000000010 */
[----:B------:R-:W-:Y:S01]  /*1050*/  SEL R17, R25, 0x63400000, !P1 ;  /* 0x6340000019117807 */ /* 0x000fe20004800000 */
[----:B------:R-:W-:-:S03]  /*1060*/  IMAD.MOV.U32 R16, RZ, RZ, R6 ;  /* 0x000000ffff107224 */ /* 0x000fc600078e0006 */
[----:B------:R-:W-:-:S03]  /*1070*/  LOP3.LUT R17, R17, 0x800fffff, R7, 0xf8, !PT ;  /* 0x800fffff11117812 */ /* 0x000fc600078ef807 */
[----:B------:R-:W-:-:S03]  /*1080*/  DFMA R18, R20, -R10, 1 ;  /* 0x3ff000001412742b */ /* 0x000fc6000000080a */
[----:B------:R-:W-:-:S05]  /*1090*/  @!P2 DFMA R16, R16, 2, -R22 ;  /* 0x400000001010a82b */ /* 0x000fca0000000816 */
[----:B------:R-:W-:-:S08]  /*10a0*/  DFMA R18, R20, R18, R20 ;  /* 0x000000121412722b */ /* 0x000fd00000000014 */
[----:B------:R-:W-:-:S08]  /*10b0*/  DMUL R20, R18, R16 ;  /* 0x0000001012147228 */ /* 0x000fd00000000000 */
[----:B------:R-:W-:-:S08]  /*10c0*/  DFMA R22, R20, -R10, R16 ;  /* 0x8000000a1416722b */ /* 0x000fd00000000010 */
[----:B------:R-:W-:Y:S01]  /*10d0*/  DFMA R22, R18, R22, R20 ;  /* 0x000000161216722b */ /* 0x000fe20000000014 */
[----:B------:R-:W-:Y:S01]  /*10e0*/  IMAD.MOV.U32 R20, RZ, RZ, R24 ;  /* 0x000000ffff147224 */ /* 0x000fe200078e0018 */
[----:B------:R-:W-:Y:S01]  /*10f0*/  @!P2 LOP3.LUT R20, R17, 0x7ff00000, RZ, 0xc0, !PT ;  /* 0x7ff000001114a812 */ /* 0x000fe200078ec0ff */
[----:B------:R-:W-:-:S04]  /*1100*/  VIADD R19, R27, 0xffffffff ;  /* 0xffffffff1b137836 */ /* 0x000fc80000000000 */
[----:B------:R-:W-:-:S05]  /*1110*/  VIADD R18, R20, 0xffffffff ;  /* 0xffffffff14127836 */ /* 0x000fca0000000000 */
[----:B------:R-:W-:-:S04]  /*1120*/  ISETP.GT.U32.AND P0, PT, R18, 0x7feffffe, PT ;  /* 0x7feffffe1200780c */ /* 0x000fc80003f04070 */
[----:B------:R-:W-:-:S13]  /*1130*/  ISETP.GT.U32.OR P0, PT, R19, 0x7feffffe, P0 ;  /* 0x7feffffe1300780c */ /* 0x000fda0000704470 */
[----:B------:R-:W-:Y:S05]  /*1140*/  @P0 BRA `(.L_x_11) ;  /* 0x00000000006c0947 */ /* 0x000fea0003800000 */
[----:B------:R-:W-:-:S04]  /*1150*/  LOP3.LUT R7, R9, 0x7ff00000, RZ, 0xc0, !PT ;  /* 0x7ff0000009077812 */ /* 0x000fc800078ec0ff */
[CC--:B------:R-:W-:Y:S02]  /*1160*/  VIADDMNMX R6, R24.reuse, -R7.reuse, 0xb9600000, !PT ;  /* 0xb960000018067446 */ /* 0x0c0fe40007800907 */
[----:B------:R-:W-:Y:S02]  /*1170*/  ISETP.GE.U32.AND P0, PT, R24, R7, PT ;  /* 0x000000071800720c */ /* 0x000fe40003f06070 */
[----:B------:R-:W-:Y:S02]  /*1180*/  VIMNMX R6, PT, PT, R6, 0x46a00000, PT ;  /* 0x46a0000006067848 */ /* 0x000fe40003fe0100 */
[----:B------:R-:W-:-:S05]  /*1190*/  SEL R25, R25, 0x63400000, !P0 ;  /* 0x6340000019197807 */ /* 0x000fca0004000000 */
[----:B------:R-:W-:Y:S02]  /*11a0*/  IMAD.IADD R20, R6, 0x1, -R25 ;  /* 0x0000000106147824 */ /* 0x000fe400078e0a19 */
[----:B------:R-:W-:Y:S02]  /*11b0*/  IMAD.MOV.U32 R6, RZ, RZ, RZ ;  /* 0x000000ffff067224 */ /* 0x000fe400078e00ff */
[----:B------:R-:W-:-:S06]  /*11c0*/  VIADD R7, R20, 0x7fe00000 ;  /* 0x7fe0000014077836 */ /* 0x000fcc0000000000 */
[----:B------:R-:W-:-:S10]  /*11d0*/  DMUL R18, R22, R6 ;  /* 0x0000000616127228 */ /* 0x000fd40000000000 */
[----:B------:R-:W-:-:S13]  /*11e0*/  FSETP.GTU.AND P0, PT, |R19|, 1.469367938527859385e-39, PT ;  /* 0x001000001300780b */ /* 0x000fda0003f0c200 */
[----:B------:R-:W-:Y:S05]  /*11f0*/  @P0 BRA `(.L_x_12) ;  /* 0x0000000000940947 */ /* 0x000fea0003800000 */
[----:B------:R-:W-:Y:S01]  /*1200*/  DFMA R10, R22, -R10, R16 ;  /* 0x8000000a160a722b */ /* 0x000fe20000000010 */
[----:B------:R-:W-:-:S09]  /*1210*/  IMAD.MOV.U32 R8, RZ, RZ, RZ ;  /* 0x000000ffff087224 */ /* 0x000fd200078e00ff */
[C---:B------:R-:W-:Y:S02]  /*1220*/  FSETP.NEU.AND P0, PT, R11.reuse, RZ, PT ;  /* 0x000000ff0b00720b */ /* 0x040fe40003f0d000 */
[----:B------:R-:W-:-:S04]  /*1230*/  LOP3.LUT R17, R11, 0x80000000, R9, 0x48, !PT ;  /* 0x800000000b117812 */ /* 0x000fc800078e4809 */
[----:B------:R-:W-:-:S07]  /*1240*/  LOP3.LUT R9, R17, R7, RZ, 0xfc, !PT ;  /* 0x0000000711097212 */ /* 0x000fce00078efcff */
[----:B------:R-:W-:Y:S05]  /*1250*/  @!P0 BRA `(.L_x_12) ;  /* 0x00000000007c8947 */ /* 0x000fea0003800000 */
[----:B------:R-:W-:Y:S01]  /*1260*/  IMAD.MOV R7, RZ, RZ, -R20 ;  /* 0x000000ffff077224 */ /* 0x000fe200078e0a14 */
[----:B------:R-:W-:Y:S01]  /*1270*/  DMUL.RP R8, R22, R8 ;  /* 0x0000000816087228 */ /* 0x000fe20000008000 */
[----:B------:R-:W-:-:S06]  /*1280*/  IMAD.MOV.U32 R6, RZ, RZ, RZ ;  /* 0x000000ffff067224 */ /* 0x000fcc00078e00ff */
[----:B------:R-:W-:-:S03]  /*1290*/  DFMA R6, R18, -R6, R22 ;  /* 0x800000061206722b */ /* 0x000fc60000000016 */
[----:B------:R-:W-:-:S03]  /*12a0*/  LOP3.LUT R17, R9, R17, RZ, 0x3c, !PT ;  /* 0x0000001109117212 */ /* 0x000fc600078e3cff */
[----:B------:R-:W-:-:S04]  /*12b0*/  IADD3 R6, PT, PT, -R20, -0x43300000, RZ ;  /* 0xbcd0000014067810 */ /* 0x000fc80007ffe1ff */
[----:B------:R-:W-:-:S04]  /*12c0*/  FSETP.NEU.AND P0, PT, |R7|, R6, PT ;  /* 0x000000060700720b */ /* 0x000fc80003f0d200 */
[----:B------:R-:W-:Y:S02]  /*12d0*/  FSEL R18, R8, R18, !P0 ;  /* 0x0000001208127208 */ /* 0x000fe40004000000 */
[----:B------:R-:W-:Y:S01]  /*12e0*/  FSEL R19, R17, R19, !P0 ;  /* 0x0000001311137208 */ /* 0x000fe20004000000 */
[----:B------:R-:W-:Y:S06]  /*12f0*/  BRA `(.L_x_12) ;  /* 0x0000000000547947 */ /* 0x000fec0003800000 */
.L_x_11:
[----:B------:R-:W-:-:S14]  /*1300*/  DSETP.NAN.AND P0, PT, R6, R6, PT ;  /* 0x000000060600722a */ /* 0x000fdc0003f08000 */
[----:B------:R-:W-:Y:S05]  /*1310*/  @P0 BRA `(.L_x_13) ;  /* 0x0000000000440947 */ /* 0x000fea0003800000 */
[----:B------:R-:W-:-:S14]  /*1320*/  DSETP.NAN.AND P0, PT, R8, R8, PT ;  /* 0x000000080800722a */ /* 0x000fdc0003f08000 */
[----:B------:R-:W-:Y:S05]  /*1330*/  @P0 BRA `(.L_x_14) ;  /* 0x0000000000300947 */ /* 0x000fea0003800000 */
[----:B------:R-:W-:Y:S01]  /*1340*/  ISETP.NE.AND P0, PT, R20, R27, PT ;  /* 0x0000001b1400720c */ /* 0x000fe20003f05270 */
[----:B------:R-:W-:Y:S02]  /*1350*/  IMAD.MOV.U32 R18, RZ, RZ, 0x0 ;  /* 0x00000000ff127424 */ /* 0x000fe400078e00ff */
[----:B------:R-:W-:-:S10]  /*1360*/  IMAD.MOV.U32 R19, RZ, RZ, -0x80000 ;  /* 0xfff80000ff137424 */ /* 0x000fd400078e00ff */
[----:B------:R-:W-:Y:S05]  /*1370*/  @!P0 BRA `(.L_x_12) ;  /* 0x0000000000348947 */ /* 0x000fea0003800000 */
[----:B------:R-:W-:Y:S02]  /*1380*/  ISETP.NE.AND P0, PT, R20, 0x7ff00000, PT ;  /* 0x7ff000001400780c */ /* 0x000fe40003f05270 */
[----:B------:R-:W-:Y:S02]  /*1390*/  LOP3.LUT R19, R7, 0x80000000, R9, 0x48, !PT ;  /* 0x8000000007137812 */ /* 0x000fe400078e4809 */
[----:B------:R-:W-:-:S13]  /*13a0*/  ISETP.EQ.OR P0, PT, R27, RZ, !P0 ;  /* 0x000000ff1b00720c */ /* 0x000fda0004702670 */
[----:B------:R-:W-:Y:S01]  /*13b0*/  @P0 LOP3.LUT R6, R19, 0x7ff00000, RZ, 0xfc, !PT ;  /* 0x7ff0000013060812 */ /* 0x000fe200078efcff */
[----:B------:R-:W-:Y:S02]  /*13c0*/  @!P0 IMAD.MOV.U32 R18, RZ, RZ, RZ ;  /* 0x000000ffff128224 */ /* 0x000fe400078e00ff */
[----:B------:R-:W-:Y:S02]  /*13d0*/  @P0 IMAD.MOV.U32 R18, RZ, RZ, RZ ;  /* 0x000000ffff120224 */ /* 0x000fe400078e00ff */
[----:B------:R-:W-:Y:S01]  /*13e0*/  @P0 IMAD.MOV.U32 R19, RZ, RZ, R6 ;  /* 0x000000ffff130224 */ /* 0x000fe200078e0006 */
[----:B------:R-:W-:Y:S06]  /*13f0*/  BRA `(.L_x_12) ;  /* 0x0000000000147947 */ /* 0x000fec0003800000 */
.L_x_14:
[----:B------:R-:W-:Y:S01]  /*1400*/  LOP3.LUT R19, R9, 0x80000, RZ, 0xfc, !PT ;  /* 0x0008000009137812 */ /* 0x000fe200078efcff */
[----:B------:R-:W-:Y:S01]  /*1410*/  IMAD.MOV.U32 R18, RZ, RZ, R8 ;  /* 0x000000ffff127224 */ /* 0x000fe200078e0008 */
[----:B------:R-:W-:Y:S06]  /*1420*/  BRA `(.L_x_12) ;  /* 0x0000000000087947 */ /* 0x000fec0003800000 */
.L_x_13:
[----:B------:R-:W-:Y:S01]  /*1430*/  LOP3.LUT R19, R7, 0x80000, RZ, 0xfc, !PT ;  /* 0x0008000007137812 */ /* 0x000fe200078efcff */
[----:B------:R-:W-:-:S07]  /*1440*/  IMAD.MOV.U32 R18, RZ, RZ, R6 ;  /* 0x000000ffff127224 */ /* 0x000fce00078e0006 */
.L_x_12:
[----:B------:R-:W-:Y:S05]  /*1450*/  BSYNC.RECONVERGENT B1 ;  /* 0x0000000000017941 */ /* 0x000fea0003800200 */
.L_x_10:
[----:B------:R-:W-:Y:S02]  /*1460*/  IMAD.MOV.U32 R6, RZ, RZ, R0 ;  /* 0x000000ffff067224 */ /* 0x000fe400078e0000 */
[----:B------:R-:W-:-:S04]  /*1470*/  IMAD.MOV.U32 R7, RZ, RZ, 0x0 ;  /* 0x00000000ff077424 */ /* 0x000fc800078e00ff */
[----:B------:R-:W-:Y:S05]  /*1480*/  RET.REL.NODEC R6 `(_Z17inplace_fft_outerP7double2lll) ;  /* 0xffffffe806dc7950 */ /* 0x000fea0003c3ffff */
.L_x_15:
[----:B------:R-:W-:-:S00]  /*1490*/  BRA `(.L_x_15) ;  /* 0xfffffffc00fc7947 */ /* 0x000fc0000383ffff */
[----:B------:R-:W-:-:S00]  /*14a0*/  NOP ;  /* 0x0000000000007918 */ /* 0x000fc00000000000 */
        /* <DEDUP_REMOVED lines=13> */
.L_x_31:


//--------------------- .text._Z11inplace_fftP7double2llll --------------------------
	.section	.text._Z11inplace_fftP7double2llll,"ax",@progbits
	.align	128
        .global         _Z11inplace_fftP7double2llll
        .type           _Z11inplace_fftP7double2llll,@function
        .size           _Z11inplace_fftP7double2llll,(.L_x_32 - _Z11inplace_fftP7double2llll)
        .other          _Z11inplace_fftP7double2llll,@"STO_CUDA_ENTRY STV_DEFAULT"
_Z11inplace_fftP7double2llll:
.text._Z11inplace_fftP7double2llll:
[----:B------:R-:W0:Y:S01]  /*0000*/  LDC R1, c[0x0][0x37c] ;  /* 0x0000df00ff017b82 */ /* 0x000e220000000800 */
[----:B------:R-:W1:Y:S07]  /*0010*/  S2R R2, SR_TID.X ;  /* 0x0000000000027919 */ /* 0x000e6e0000002100 */
[----:B------:R-:W2:Y:S01]  /*0020*/  LDC.64 R10, c[0x0][0x390] ;  /* 0x0000e400ff0a7b82 */ /* 0x000ea20000000a00 */
[----:B------:R-:W3:Y:S01]  /*0030*/  LDCU.64 UR6, c[0x0][0x388] ;  /* 0x00007100ff0677ac */ /* 0x000ee20008000a00 */
[----:B------:R-:W-:-:S02]  /*0040*/  IMAD.MOV.U32 R3, RZ, RZ, RZ ;  /* 0x000000ffff037224 */ /* 0x000fc400078e00ff */
[----:B0-----:R-:W-:-:S04]  /*0050*/  VIADD R1, R1, 0xffffffe0 ;  /* 0xffffffe001017836 */ /* 0x001fc80000000000 */
[----:B------:R-:W1:Y:S08]  /*0060*/  S2UR UR4, SR_CTAID.X ;  /* 0x00000000000479c3 */ /* 0x000e700000002500 */
[----:B------:R-:W1:Y:S08]  /*0070*/  LDC.64 R16, c[0x0][0x3a0] ;  /* 0x0000e800ff107b82 */ /* 0x000e700000000a00 */
[----:B------:R-:W0:Y:S01]  /*0080*/  LDC.64 R14, c[0x0][0x398] ;  /* 0x0000e600ff0e7b82 */ /* 0x000e220000000a00 */
[----:B--2---:R-:W-:-:S05]  /*0090*/  LEA.HI R10, P0, R11, R10, RZ, 0x1 ;  /* 0x0000000a0b0a7211 */ /* 0x004fca00078108ff */
[----:B------:R-:W-:-:S05]  /*00a0*/  IMAD.X R7, RZ, RZ, R11, P0 ;  /* 0x000000ffff077224 */ /* 0x000fca00000e060b */
[--C-:B------:R-:W-:Y:S02]  /*00b0*/  SHF.R.S64 R10, R10, 0x1, R7.reuse ;  /* 0x000000010a0a7819 */ /* 0x100fe40000001007 */
[----:B------:R-:W-:Y:S01]  /*00c0*/  SHF.R.S32.HI R7, RZ, 0x1, R7 ;  /* 0x00000001ff077819 */ /* 0x000fe20000011407 */
[----:B-1----:R-:W-:-:S04]  /*00d0*/  IMAD.WIDE.U32 R2, R16, UR4, R2 ;  /* 0x0000000410027c25 */ /* 0x002fc8000f8e0002 */
[----:B------:R-:W-:Y:S01]  /*00e0*/  IMAD R17, R17, UR4, R3 ;  /* 0x0000000411117c24 */ /* 0x000fe2000f8e0203 */
[----:B---3--:R-:W-:-:S04]  /*00f0*/  IADD3 R5, P0, PT, R2, UR6, RZ ;  /* 0x0000000602057c10 */ /* 0x008fc8000ff1e0ff */
[----:B------:R-:W-:Y:S02]  /*0100*/  IADD3.X R12, PT, PT, R17, UR7, RZ, P0, !PT ;  /* 0x00000007110c7c10 */ /* 0x000fe400087fe4ff */
[----:B------:R-:W-:-:S04]  /*0110*/  IADD3 R9, P1, PT, R10, R5, RZ ;  /* 0x000000050a097210 */ /* 0x000fc80007f3e0ff */
[----:B0-----:R-:W-:Y:S01]  /*0120*/  ISETP.GE.U32.AND P0, PT, R9, R14, PT ;  /* 0x0000000e0900720c */ /* 0x001fe20003f06070 */
[----:B------:R-:W-:Y:S01]  /*0130*/  IMAD.X R0, R7, 0x1, R12, P1 ;  /* 0x0000000107007824 */ /* 0x000fe200008e060c */
[----:B------:R-:W-:-:S04]  /*0140*/  ISETP.GE.U32.AND P1, PT, R2, R10, PT ;  /* 0x0000000a0200720c */ /* 0x000fc80003f26070 */
[----:B------:R-:W-:-:S04]  /*0150*/  ISETP.GE.AND.EX P0, PT, R0, R15, PT, P0 ;  /* 0x0000000f0000720c */ /* 0x000fc80003f06300 */
[----:B------:R-:W-:-:S13]  /*0160*/  ISETP.GE.OR.EX P0, PT, R17, R7, P0, P1 ;  /* 0x000000071100720c */ /* 0x000fda0000706710 */
[----:B------:R-:W-:Y:S05]  /*0170*/  @P0 EXIT ;  /* 0x000000000000094d */ /* 0x000fea0003800000 */
[----:B------:R-:W0:Y:S01]  /*0180*/  LDCU.64 UR4, c[0x0][0x390] ;  /* 0x00007200ff0477ac */ /* 0x000e220008000a00 */
[----:B------:R-:W-:Y:S01]  /*0190*/  IMAD.MOV.U32 R18, RZ, RZ, 0x1 ;  /* 0x00000001ff127424 */ /* 0x000fe200078e00ff */
[----:B------:R-:W-:Y:S01]  /*01a0*/  BSSY.RECONVERGENT B0, `(.L_x_16) ;  /* 0x0000018000007945 */ /* 0x000fe20003800200 */
[----:B------:R-:W-:Y:S01]  /*01b0*/  IMAD.MOV.U32 R16, RZ, RZ, R2 ;  /* 0x000000ffff107224 */ /* 0x000fe200078e0002 */
[----:B0-----:R-:W0:Y:S01]  /*01c0*/  I2F.F64.S64 R8, UR4 ;  /* 0x0000000400087d12 */ /* 0x001e220008301c00 */
[----:B------:R-:W-:Y:S01]  /*01d0*/  UMOV UR4, 0x54442d18 ;  /* 0x54442d1800047882 */ /* 0x000fe20000000000 */
[----:B------:R-:W-:-:S06]  /*01e0*/  UMOV UR5, 0x401921fb ;  /* 0x401921fb00057882 */ /* 0x000fcc0000000000 */
[----:B0-----:R-:W0:Y:S02]  /*01f0*/  MUFU.RCP64H R19, R9 ;  /* 0x0000000900137308 */ /* 0x001e240000001800 */
[----:B0-----:R-:W-:-:S08]  /*0200*/  DFMA R14, -R8, R18, 1 ;  /* 0x3ff00000080e742b */ /* 0x001fd00000000112 */
[----:B------:R-:W-:Y:S02]  /*0210*/  DFMA R20, R14, R14, R14 ;  /* 0x0000000e0e14722b */ /* 0x000fe4000000000e */
[----:B------:R-:W0:Y:S06]  /*0220*/  I2F.F64.S64 R14, R16 ;  /* 0x00000010000e7312 */ /* 0x000e2c0000301c00 */
[----:B------:R-:W-:-:S08]  /*0230*/  DFMA R20, R18, R20, R18 ;  /* 0x000000141214722b */ /* 0x000fd00000000012 */
[----:B------:R-:W-:Y:S02]  /*0240*/  DFMA R2, -R8, R20, 1 ;  /* 0x3ff000000802742b */ /* 0x000fe40000000114 */
[----:B0-----:R-:W-:-:S06]  /*0250*/  DMUL R14, R14, UR4 ;  /* 0x000000040e0e7c28 */ /* 0x001fcc0008000000 */
[----:B------:R-:W-:-:S04]  /*0260*/  DFMA R2, R20, R2, R20 ;  /* 0x000000021402722b */ /* 0x000fc80000000014 */
[----:B------:R-:W-:-:S04]  /*0270*/  FSETP.GEU.AND P1, PT, |R15|, 6.5827683646048100446e-37, PT ;  /* 0x036000000f00780b */ /* 0x000fc80003f2e200 */
[----:B------:R-:W-:-:S08]  /*0280*/  DMUL R18, R14, R2 ;  /* 0x000000020e127228 */ /* 0x000fd00000000000 */
[----:B------:R-:W-:-:S08]  /*0290*/  DFMA R20, -R8, R18, R14 ;  /* 0x000000120814722b */ /* 0x000fd0000000010e */
[----:B------:R-:W-:-:S10]  /*02a0*/  DFMA R2, R2, R20, R18 ;  /* 0x000000140202722b */ /* 0x000fd40000000012 */
[----:B------:R-:W-:-:S05]  /*02b0*/  FFMA R0, RZ, R9, R3 ;  /* 0x00000009ff007223 */ /* 0x000fca0000000003 */
[----:B------:R-:W-:-:S13]  /*02c0*/  FSETP.GT.AND P0, PT, |R0|, 1.469367938527859385e-39, PT ;  /* 0x001000000000780b */ /* 0x000fda0003f04200 */
[----:B------:R-:W-:Y:S05]  /*02d0*/  @P0 BRA P1, `(.L_x_17) ;  /* 0x0000000000100947 */ /* 0x000fea0000800000 */
[----:B------:R-:W-:-:S07]  /*02e0*/  MOV R0, 0x300 ;  /* 0x0000030000007802 */ /* 0x000fce0000000f00 */
[----:B------:R-:W-:Y:S05]  /*02f0*/  CALL.REL.NOINC `($__internal_1_$__cuda_sm20_div_rn_f64_full) ;  /* 0x0000000800e47944 */ /* 0x000fea0003c00000 */
[----:B------:R-:W-:Y:S02]  /*0300*/  IMAD.MOV.U32 R2, RZ, RZ, R18 ;  /* 0x000000ffff027224 */ /* 0x000fe400078e0012 */
[----:B------:R-:W-:-:S07]  /*0310*/  IMAD.MOV.U32 R3, RZ, RZ, R19 ;  /* 0x000000ffff037224 */ /* 0x000fce00078e0013 */
.L_x_17:
[----:B------:R-:W-:Y:S05]  /*0320*/  BSYNC.RECONVERGENT B0 ;  /* 0x0000000000007941 */ /* 0x000fea0003800200 */
.L_x_16:
[----:B------:R-:W0:Y:S01]  /*0330*/  F2F.F32.F64 R11, R2 ;  /* 0x00000002000b7310 */ /* 0x000e220000301000 */
[----:B------:R-:W1:Y:S01]  /*0340*/  LDCU.64 UR6, c[0x0][0x358] ;  /* 0x00006b00ff0677ac */ /* 0x000e620008000a00 */
        /* <DEDUP_REMOVED lines=10> */
[----:B-1----:R-:W-:Y:S06]  /*03f0*/  @!P0 BRA `(.L_x_19) ;  /* 0x0000000000dc8947 */ /* 0x002fec0003800000 */
        /* <DEDUP_REMOVED lines=11> */
.L_x_20:
[----:B0-----:R-:W-:Y:S02]  /*04b0*/  IMAD.U32 R8, RZ, RZ, UR8 ;  /* 0x00000008ff087e24 */ /* 0x001fe4000f8e00ff */
[----:B------:R-:W-:-:S05]  /*04c0*/  IMAD.U32 R9, RZ, RZ, UR9 ;  /* 0x00000009ff097e24 */ /* 0x000fca000f8e00ff */
[----:B------:R-:W2:Y:S01]  /*04d0*/  LDG.E.CONSTANT R2, desc[UR6][R8.64] ;  /* 0x0000000608027981 */ /* 0x000ea2000c1e9900 */
        /* <DEDUP_REMOVED lines=33> */
[----:B------:R-:W1:Y:S01]  /*06f0*/  I2F.F64.S64 R8, R8 ;  /* 0x0000000800087312 */ /* 0x000e620000301c00 */
[----:B------:R-:W-:Y:S02]  /*0700*/  LEA.HI R0, R2, R3, RZ, 0x1 ;  /* 0x0000000302007211 */ /* 0x000fe400078f08ff */
[----:B------:R-:W-:-:S03]  /*0710*/  ISETP.GE.AND P1, PT, R4, RZ, PT ;  /* 0x000000ff0400720c */ /* 0x000fc60003f26270 */
[----:B------:R-:W-:-:S04]  /*0720*/  IMAD.MOV R2, RZ, RZ, -R0 ;  /* 0x000000ffff027224 */ /* 0x000fc800078e0a00 */
[----:B------:R-:W-:Y:S01]  /*0730*/  @!P0 IMAD.MOV.U32 R0, RZ, RZ, R2 ;  /* 0x000000ffff008224 */ /* 0x000fe200078e0002 */
[----:B-1----:R-:W-:-:S10]  /*0740*/  DMUL R16, R8, UR4 ;  /* 0x0000000408107c28 */ /* 0x002fd40008000000 */
[----:B------:R-:W1:Y:S02]  /*0750*/  F2F.F32.F64 R16, R16 ;  /* 0x0000001000107310 */ /* 0x000e640000301000 */
[----:B01----:R-:W-:-:S07]  /*0760*/  FSEL R4, -R16, R16, !P1 ;  /* 0x0000001010047208 */ /* 0x003fce0004800100 */
.L_x_19:
[----:B------:R-:W-:Y:S05]  /*0770*/  BSYNC.RECONVERGENT B0 ;  /* 0x0000000000007941 */ /* 0x000fea0003800200 */
.L_x_18:
[----:B------:R-:W-:Y:S01]  /*0780*/  LOP3.LUT R6, R0, 0x1, RZ, 0xc0, !PT ;  /* 0x0000000100067812 */ /* 0x000fe200078ec0ff */
[----:B------:R-:W-:Y:S02]  /*0790*/  IMAD.MOV.U32 R16, RZ, RZ, 0x37cbac00 ;  /* 0x37cbac00ff107424 */ /* 0x000fe400078e00ff */
[----:B------:R-:W-:Y:S01]  /*07a0*/  FMUL R3, R4, R4 ;  /* 0x0000000404037220 */ /* 0x000fe20000400000 */
[----:B------:R-:W-:Y:S01]  /*07b0*/  VIADD R0, R0, 0x1 ;  /* 0x0000000100007836 */ /* 0x000fe20000000000 */
[----:B------:R-:W-:Y:S01]  /*07c0*/  ISETP.NE.U32.AND P0, PT, R6, 0x1, PT ;  /* 0x000000010600780c */ /* 0x000fe20003f05070 */
[----:B------:R-:W-:Y:S02]  /*07d0*/  IMAD.MOV.U32 R6, RZ, RZ, 0x3c0885e4 ;  /* 0x3c0885e4ff067424 */ /* 0x000fe400078e00ff */
[----:B------:R-:W-:Y:S01]  /*07e0*/  FFMA R2, R3, R16, -0.0013887860113754868507 ;  /* 0xbab607ed03027423 */ /* 0x000fe20000000010 */
[----:B------:R-:W-:Y:S01]  /*07f0*/  IMAD.MOV.U32 R9, RZ, RZ, 0x3e2aaaa8 ;  /* 0x3e2aaaa8ff097424 */ /* 0x000fe200078e00ff */
[----:B------:R-:W-:Y:S01]  /*0800*/  LOP3.LUT P1, RZ, R0, 0x2, RZ, 0xc0, !PT ;  /* 0x0000000200ff7812 */ /* 0x000fe2000782c0ff */
[----:B------:R-:W-:Y:S01]  /*0810*/  BSSY.RECONVERGENT B0, `(.L_x_21) ;  /* 0x0000043000007945 */ /* 0x000fe20003800200 */
[----:B------:R-:W-:-:S02]  /*0820*/  FSEL R6, R6, 0.041666727513074874878, !P0 ;  /* 0x3d2aaabb06067808 */ /* 0x000fc40004000000 */
[----:B------:R-:W-:Y:S02]  /*0830*/  FSEL R2, R2, -0.00019574658654164522886, P0 ;  /* 0xb94d415302027808 */ /* 0x000fe40000000000 */
[----:B------:R-:W-:Y:S02]  /*0840*/  FSEL R0, R4, 1, !P0 ;  /* 0x3f80000004007808 */ /* 0x000fe40004000000 */
[----:B------:R-:W-:Y:S01]  /*0850*/  FSEL R9, -R9, -0.4999999701976776123, !P0 ;  /* 0xbeffffff09097808 */ /* 0x000fe20004000100 */
[----:B------:R-:W-:Y:S01]  /*0860*/  FFMA R2, R3, R2, R6 ;  /* 0x0000000203027223 */ /* 0x000fe20000000006 */
[----:B------:R-:W-:Y:S01]  /*0870*/  FSETP.GE.AND P0, PT, |R11|, 105615, PT ;  /* 0x47ce47800b00780b */ /* 0x000fe20003f06200 */
[C---:B------:R-:W-:Y:S02]  /*0880*/  FFMA R15, R3.reuse, R0, RZ ;  /* 0x00000000030f7223 */ /* 0x040fe400000000ff */
        /* <DEDUP_REMOVED lines=15> */
.L_x_23:
        /* <DEDUP_REMOVED lines=33> */
[----:B------:R-:W-:Y:S02]  /*0b90*/  LEA.HI R13, R2, R13, RZ, 0x1 ;  /* 0x0000000d020d7211 */ /* 0x000fe400078f08ff */
[C---:B------:R-:W-:Y:S02]  /*0ba0*/  LOP3.LUT R8, R4.reuse, R3, RZ, 0x3c, !PT ;  /* 0x0000000304087212 */ /* 0x040fe400078e3cff */
[----:B------:R-:W-:Y:S01]  /*0bb0*/  LOP3.LUT R9, R4, R2, RZ, 0x3c, !PT ;  /* 0x0000000204097212 */ /* 0x000fe200078e3cff */
[----:B------:R-:W-:Y:S01]  /*0bc0*/  IMAD.MOV R0, RZ, RZ, -R13 ;  /* 0x000000ffff007224 */ /* 0x000fe200078e0a0d */
[----:B------:R-:W-:-:S03]  /*0bd0*/  LOP3.LUT R11, R2, R11, RZ, 0x3c, !PT ;  /* 0x0000000b020b7212 */ /* 0x000fc600078e3cff */
[----:B------:R-:W-:Y:S01]  /*0be0*/  @!P1 IMAD.MOV.U32 R13, RZ, RZ, R0 ;  /* 0x000000ffff0d9224 */ /* 0x000fe200078e0000 */
[----:B------:R-:W1:Y:S01]  /*0bf0*/  I2F.F64.S64 R8, R8 ;  /* 0x0000000800087312 */ /* 0x000e620000301c00 */
[----:B------:R-:W-:Y:S01]  /*0c00*/  ISETP.GE.AND P0, PT, R11, RZ, PT ;  /* 0x000000ff0b00720c */ /* 0x000fe20003f06270 */
[----:B-1----:R-:W-:-:S10]  /*0c10*/  DMUL R18, R8, UR4 ;  /* 0x0000000408127c28 */ /* 0x002fd40008000000 */
[----:B------:R-:W1:Y:S02]  /*0c20*/  F2F.F32.F64 R18, R18 ;  /* 0x0000001200127310 */ /* 0x000e640000301000 */
[----:B01----:R-:W-:-:S07]  /*0c30*/  FSEL R14, -R18, R18, !P0 ;  /* 0x00000012120e7208 */ /* 0x003fce0004000100 */
.L_x_22:
[----:B------:R-:W-:Y:S05]  /*0c40*/  BSYNC.RECONVERGENT B0 ;  /* 0x0000000000007941 */ /* 0x000fea0003800200 */
.L_x_21:
[----:B------:R-:W0:Y:S02]  /*0c50*/  LDCU.64 UR4, c[0x0][0x380] ;  /* 0x00007000ff0477ac */ /* 0x000e240008000a00 */
[----:B0-----:R-:W-:-:S04]  /*0c60*/  LEA R2, P0, R5, UR4, 0x4 ;  /* 0x0000000405027c11 */ /* 0x001fc8000f8020ff */
[----:B------:R-:W-:Y:S02]  /*0c70*/  LEA.HI.X R3, R5, UR5, R12, 0x4, P0 ;  /* 0x0000000505037c11 */ /* 0x000fe400080f240c */
[----:B------:R-:W-:-:S04]  /*0c80*/  LEA R18, P0, R10, R2, 0x4 ;  /* 0x000000020a127211 */ /* 0x000fc800078020ff */
[----:B------:R-:W-:Y:S02]  /*0c90*/  LEA.HI.X R19, R10, R3, R7, 0x4, P0 ;  /* 0x000000030a137211 */ /* 0x000fe400000f2407 */
[----:B------:R-:W2:Y:S04]  /*0ca0*/  LDG.E.128 R8, desc[UR6][R2.64] ;  /* 0x0000000602087981 */ /* 0x000ea8000c1e1d00 */
[----:B------:R-:W3:Y:S01]  /*0cb0*/  LDG.E.128 R4, desc[UR6][R18.64] ;  /* 0x0000000612047981 */ /* 0x000ee2000c1e1d00 */
[----:B------:R-:W-:Y:S01]  /*0cc0*/  LOP3.LUT R0, R13, 0x1, RZ, 0xc0, !PT ;  /* 0x000000010d007812 */ /* 0x000fe200078ec0ff */
[----:B------:R-:W-:-:S03]  /*0cd0*/  FMUL R17, R14, R14 ;  /* 0x0000000e0e117220 */ /* 0x000fc60000400000 */
[----:B------:R-:W-:Y:S01]  /*0ce0*/  ISETP.NE.U32.AND P0, PT, R0, 0x1, PT ;  /* 0x000000010000780c */ /* 0x000fe20003f05070 */
[----:B------:R-:W-:Y:S01]  /*0cf0*/  FFMA R16, R17, R16, -0.0013887860113754868507 ;  /* 0xbab607ed11107423 */ /* 0x000fe20000000010 */
[----:B------:R-:W-:Y:S02]  /*0d00*/  IMAD.MOV.U32 R0, RZ, RZ, 0x3d2aaabb ;  /* 0x3d2aaabbff007424 */ /* 0x000fe400078e00ff */
[----:B------:R-:W-:Y:S02]  /*0d10*/  IMAD.MOV.U32 R12, RZ, RZ, 0x3effffff ;  /* 0x3effffffff0c7424 */ /* 0x000fe400078e00ff */
[----:B------:R-:W-:Y:S02]  /*0d20*/  FSEL R16, R16, -0.00019574658654164522886, !P0 ;  /* 0xb94d415310107808 */ /* 0x000fe40004000000 */
[----:B------:R-:W-:Y:S02]  /*0d30*/  FSEL R0, R0, 0.0083327032625675201416, !P0 ;  /* 0x3c0885e400007808 */ /* 0x000fe40004000000 */
[----:B------:R-:W-:-:S02]  /*0d40*/  LOP3.LUT P1, RZ, R13, 0x2, RZ, 0xc0, !PT ;  /* 0x000000020dff7812 */ /* 0x000fc4000782c0ff */
[----:B------:R-:W-:Y:S01]  /*0d50*/  FSEL R13, -R12, -0.16666662693023681641, !P0 ;  /* 0xbe2aaaa80c0d7808 */ /* 0x000fe20004000100 */
        /* <DEDUP_REMOVED lines=10> */
[C---:B0-----:R-:W-:Y:S02]  /*0e00*/  DFMA R20, R12.reuse, R6, R20 ;  /* 0x000000060c14722b */ /* 0x041fe40000000014 */
[----:B------:R-:W-:-:S06]  /*0e10*/  DFMA R16, R12, R4, -R16 ;  /* 0x000000040c10722b */ /* 0x000fcc0000000810 */
[----:B--2---:R-:W-:Y:S02]  /*0e20*/  DADD R6, R10, R20 ;  /* 0x000000000a067229 */ /* 0x004fe40000000014 */
[----:B------:R-:W-:Y:S02]  /*0e30*/  DADD R4, R8, R16 ;  /* 0x0000000008047229 */ /* 0x000fe40000000010 */
[----:B------:R-:W-:Y:S02]  /*0e40*/  DADD R10, R10, -R20 ;  /* 0x000000000a0a7229 */ /* 0x000fe40000000814 */
[----:B------:R-:W-:-:S03]  /*0e50*/  DADD R8, R8, -R16 ;  /* 0x0000000008087229 */ /* 0x000fc60000000810 */
[----:B------:R-:W-:Y:S04]  /*0e60*/  STG.E.128 desc[UR6][R2.64], R4 ;  /* 0x0000000402007986 */ /* 0x000fe8000c101d06 */
[----:B------:R-:W-:Y:S01]  /*0e70*/  STG.E.128 desc[UR6][R18.64], R8 ;  /* 0x0000000812007986 */ /* 0x000fe2000c101d06 */
[----:B------:R-:W-:Y:S05]  /*0e80*/  EXIT ;  /* 0x000000000000794d */ /* 0x000fea0003800000 */
        .weak           $__internal_1_$__cuda_sm20_div_rn_f64_full
        .type           $__internal_1_$__cuda_sm20_div_rn_f64_full,@function
        .size           $__internal_1_$__cuda_sm20_div_rn_f64_full,(.L_x_32 - $__internal_1_$__cuda_sm20_div_rn_f64_full)
$__internal_1_$__cuda_sm20_div_rn_f64_full:
[C---:B------:R-:W-:Y:S01]  /*0e90*/  FSETP.GEU.AND P0, PT, |R9|.reuse, 1.469367938527859385e-39, PT ;  /* 0x001000000900780b */ /* 0x040fe20003f0e200 */
[----:B------:R-:W-:Y:S01]  /*0ea0*/  IMAD.MOV.U32 R18, RZ, RZ, 0x1 ;  /* 0x00000001ff127424 */ /* 0x000fe200078e00ff */
[----:B------:R-:W-:Y:S01]  /*0eb0*/  LOP3.LUT R2, R9, 0x800fffff, RZ, 0xc0, !PT ;  /* 0x800fffff09027812 */ /* 0x000fe200078ec0ff */
[----:B------:R-:W-:Y:S01]  /*0ec0*/  IMAD.MOV.U32 R6, RZ, RZ, 0x1ca00000 ;  /* 0x1ca00000ff067424 */ /* 0x000fe200078e00ff */
[C---:B------:R-:W-:Y:S01]  /*0ed0*/  FSETP.GEU.AND P2, PT, |R15|.reuse, 1.469367938527859385e-39, PT ;  /* 0x001000000f00780b */ /* 0x040fe20003f4e200 */
[----:B------:R-:W-:Y:S01]  /*0ee0*/  BSSY.RECONVERGENT B1, `(.L_x_24) ;  /* 0x0000052000017945 */ /* 0x000fe20003800200 */
[----:B------:R-:W-:Y:S01]  /*0ef0*/  LOP3.LUT R3, R2, 0x3ff00000, RZ, 0xfc, !PT ;  /* 0x3ff0000002037812 */ /* 0x000fe200078efcff */
[----:B------:R-:W-:Y:S01]  /*0f00*/  IMAD.MOV.U32 R2, RZ, RZ, R8 ;  /* 0x000000ffff027224 */ /* 0x000fe200078e0008 */
[----:B------:R-:W-:Y:S02]  /*0f10*/  LOP3.LUT R4, R15, 0x7ff00000, RZ, 0xc0, !PT ;  /* 0x7ff000000f047812 */ /* 0x000fe400078ec0ff */
[----:B------:R-:W-:-:S03]  /*0f20*/  LOP3.LUT R11, R9, 0x7ff00000, RZ, 0xc0, !PT ;  /* 0x7ff00000090b7812 */ /* 0x000fc600078ec0ff */
[----:B------:R-:W-:Y:S01]  /*0f30*/  @!P0 DMUL R2, R8, 8.98846567431157953865e+307 ;  /* 0x7fe0000008028828 */ /* 0x000fe20000000000 */
[----:B------:R-:W-:-:S03]  /*0f40*/  ISETP.GE.U32.AND P1, PT, R4, R11, PT ;  /* 0x0000000b0400720c */ /* 0x000fc60003f26070 */
[----:B------:R-:W-:Y:S01]  /*0f50*/  @!P2 LOP3.LUT R13, R9, 0x7ff00000, RZ, 0xc0, !PT ;  /* 0x7ff00000090da812 */ /* 0x000fe200078ec0ff */
[----:B------:R-:W-:Y:S01]  /*0f60*/  @!P2 IMAD.MOV.U32 R22, RZ, RZ, RZ ;  /* 0x000000ffff16a224 */ /* 0x000fe200078e00ff */
[----:B------:R-:W0:Y:S02]  /*0f70*/  MUFU.RCP64H R19, R3 ;  /* 0x0000000300137308 */ /* 0x000e240000001800 */
[----:B------:R-:W-:Y:S02]  /*0f80*/  @!P2 ISETP.GE.U32.AND P3, PT, R4, R13, PT ;  /* 0x0000000d0400a20c */ /* 0x000fe40003f66070 */
[----:B------:R-:W-:Y:S02]  /*0f90*/  @!P0 LOP3.LUT R11, R3, 0x7ff00000, RZ, 0xc0, !PT ;  /* 0x7ff00000030b8812 */ /* 0x000fe400078ec0ff */
[----:B------:R-:W-:-:S03]  /*0fa0*/  @!P2 SEL R13, R6, 0x63400000, !P3 ;  /* 0x63400000060da807 */ /* 0x000fc60005800000 */
[----:B------:R-:W-:Y:S01]  /*0fb0*/  VIADD R25, R11, 0xffffffff ;  /* 0xffffffff0b197836 */ /* 0x000fe20000000000 */
[----:B------:R-:W-:-:S04]  /*0fc0*/  @!P2 LOP3.LUT R13, R13, 0x80000000, R15, 0xf8, !PT ;  /* 0x800000000d0da812 */ /* 0x000fc800078ef80f */
[----:B------:R-:W-:Y:S01]  /*0fd0*/  @!P2 LOP3.LUT R23, R13, 0x100000, RZ, 0xfc, !PT ;  /* 0x001000000d17a812 */ /* 0x000fe200078efcff */
[----:B------:R-:W-:Y:S01]  /*0fe0*/  IMAD.MOV.U32 R13, RZ, RZ, R4 ;  /* 0x000000ffff0d7224 */ /* 0x000fe200078e0004 */
[----:B0-----:R-:W-:-:S08]  /*0ff0*/  DFMA R16, R18, -R2, 1 ;  /* 0x3ff000001210742b */ /* 0x001fd00000000802 */
[----:B------:R-:W-:-:S08]  /*1000*/  DFMA R16, R16, R16, R16 ;  /* 0x000000101010722b */ /* 0x000fd00000000010 */
[----:B------:R-:W-:Y:S01]  /*1010*/  DFMA R18, R18, R16, R18 ;  /* 0x000000101212722b */ /* 0x000fe20000000012 */
[----:B------:R-:W-:Y:S01]  /*1020*/  SEL R17, R6, 0x63400000, !P1 ;  /* 0x6340000006117807 */ /* 0x000fe20004800000 */
[----:B------:R-:W-:-:S03]  /*1030*/  IMAD.MOV.U32 R16, RZ, RZ, R14 ;  /* 0x000000ffff107224 */ /* 0x000fc600078e000e */
[----:B------:R-:W-:-:S03]  /*1040*/  LOP3.LUT R17, R17, 0x800fffff, R15, 0xf8, !PT ;  /* 0x800fffff11117812 */ /* 0x000fc600078ef80f */
[----:B------:R-:W-:-:S03]  /*1050*/  DFMA R20, R18, -R2, 1 ;  /* 0x3ff000001214742b */ /* 0x000fc60000000802 */
[----:B------:R-:W-:-:S05]  /*1060*/  @!P2 DFMA R16, R16, 2, -R22 ;  /* 0x400000001010a82b */ /* 0x000fca0000000816 */
[----:B------:R-:W-:-:S05]  /*1070*/  DFMA R20, R18, R20, R18 ;  /* 0x000000141214722b */ /* 0x000fca0000000012 */
[----:B------:R-:W-:-:S03]  /*1080*/  @!P2 LOP3.LUT R13, R17, 0x7ff00000, RZ, 0xc0, !PT ;  /* 0x7ff00000110da812 */ /* 0x000fc600078ec0ff */
[----:B------:R-:W-:Y:S02]  /*1090*/  DMUL R18, R20, R16 ;  /* 0x0000001014127228 */ /* 0x000fe40000000000 */
[----:B------:R-:W-:-:S05]  /*10a0*/  VIADD R24, R13, 0xffffffff ;  /* 0xffffffff0d187836 */ /* 0x000fca0000000000 */
[----:B------:R-:W-:Y:S01]  /*10b0*/  ISETP.GT.U32.AND P0, PT, R24, 0x7feffffe, PT ;  /* 0x7feffffe1800780c */ /* 0x000fe20003f04070 */
[----:B------:R-:W-:-:S03]  /*10c0*/  DFMA R22, R18, -R2, R16 ;  /* 0x800000021216722b */ /* 0x000fc60000000010 */
[----:B------:R-:W-:-:S05]  /*10d0*/  ISETP.GT.U32.OR P0, PT, R25, 0x7feffffe, P0 ;  /* 0x7feffffe1900780c */ /* 0x000fca0000704470 */
[----:B------:R-:W-:-:S08]  /*10e0*/  DFMA R22, R20, R22, R18 ;  /* 0x000000161416722b */ /* 0x000fd00000000012 */
[----:B------:R-:W-:Y:S05]  /*10f0*/  @P0 BRA `(.L_x_25) ;  /* 0x00000000006c0947 */ /* 0x000fea0003800000 */
[----:B------:R-:W-:Y:S01]  /*1100*/  LOP3.LUT R13, R9, 0x7ff00000, RZ, 0xc0, !PT ;  /* 0x7ff00000090d7812 */ /* 0x000fe200078ec0ff */
[----:B------:R-:W-:-:S03]  /*1110*/  IMAD.MOV.U32 R14, RZ, RZ, RZ ;  /* 0x000000ffff0e7224 */ /* 0x000fc600078e00ff */
[CC--:B------:R-:W-:Y:S02]  /*1120*/  VIADDMNMX R11, R4.reuse, -R13.reuse, 0xb9600000, !PT ;  /* 0xb9600000040b7446 */ /* 0x0c0fe4000780090d */
[----:B------:R-:W-:Y:S02]  /*1130*/  ISETP.GE.U32.AND P0, PT, R4, R13, PT ;  /* 0x0000000d0400720c */ /* 0x000fe40003f06070 */
[----:B------:R-:W-:Y:S02]  /*1140*/  VIMNMX R11, PT, PT, R11, 0x46a00000, PT ;  /* 0x46a000000b0b7848 */ /* 0x000fe40003fe0100 */
[----:B------:R-:W-:-:S05]  /*1150*/  SEL R6, R6, 0x63400000, !P0 ;  /* 0x6340000006067807 */ /* 0x000fca0004000000 */
[----:B------:R-:W-:-:S04]  /*1160*/  IMAD.IADD R11, R11, 0x1, -R6 ;  /* 0x000000010b0b7824 */ /* 0x000fc800078e0a06 */
        /* <DEDUP_REMOVED lines=12> */
[----:B------:R-:W-:Y:S01]  /*1230*/  IMAD.MOV.U32 R2, RZ, RZ, RZ ;  /* 0x000000ffff027224 */ /* 0x000fe200078e00ff */
[----:B------:R-:W-:-:S05]  /*1240*/  IADD3 R11, PT, PT, -R11, -0x43300000, RZ ;  /* 0xbcd000000b0b7810 */ /* 0x000fca0007ffe1ff */
[----:B------:R-:W-:-:S03]  /*1250*/  DFMA R2, R18, -R2, R22 ;  /* 0x800000021202722b */ /* 0x000fc60000000016 */
[----:B------:R-:W-:-:S07]  /*1260*/  LOP3.LUT R9, R15, R9, RZ, 0x3c, !PT ;  /* 0x000000090f097212 */ /* 0x000fce00078e3cff */
[----:B------:R-:W-:-:S04]  /*1270*/  FSETP.NEU.AND P0, PT, |R3|, R11, PT ;  /* 0x0000000b0300720b */ /* 0x000fc80003f0d200 */
[----:B------:R-:W-:Y:S02]  /*1280*/  FSEL R18, R14, R18, !P0 ;  /* 0x000000120e127208 */ /* 0x000fe40004000000 */
[----:B------:R-:W-:Y:S01]  /*1290*/  FSEL R19, R9, R19, !P0 ;  /* 0x0000001309137208 */ /* 0x000fe20004000000 */
[----:B------:R-:W-:Y:S06]  /*12a0*/  BRA `(.L_x_26) ;  /* 0x0000000000547947 */ /* 0x000fec0003800000 */
.L_x_25:
        /* <DEDUP_REMOVED lines=16> */
.L_x_28:
[----:B------:R-:W-:Y:S01]  /*13b0*/  LOP3.LUT R19, R9, 0x80000, RZ, 0xfc, !PT ;  /* 0x0008000009137812 */ /* 0x000fe200078efcff */
[----:B------:R-:W-:Y:S01]  /*13c0*/  IMAD.MOV.U32 R18, RZ, RZ, R8 ;  /* 0x000000ffff127224 */ /* 0x000fe200078e0008 */
[----:B------:R-:W-:Y:S06]  /*13d0*/  BRA `(.L_x_26) ;  /* 0x0000000000087947 */ /* 0x000fec0003800000 */
.L_x_27:
[----:B------:R-:W-:Y:S01]  /*13e0*/  LOP3.LUT R19, R15, 0x80000, RZ, 0xfc, !PT ;  /* 0x000800000f137812 */ /* 0x000fe200078efcff */
[----:B------:R-:W-:-:S07]  /*13f0*/  IMAD.MOV.U32 R18, RZ, RZ, R14 ;  /* 0x000000ffff127224 */ /* 0x000fce00078e000e */
.L_x_26:
[----:B------:R-:W-:Y:S05]  /*1400*/  BSYNC.RECONVERGENT B1 ;  /* 0x0000000000017941 */ /* 0x000fea0003800200 */
.L_x_24:
[----:B------:R-:W-:Y:S02]  /*1410*/  IMAD.MOV.U32 R2, RZ, RZ, R0 ;  /* 0x000000ffff027224 */ /* 0x000fe400078e0000 */
[----:B------:R-:W-:-:S04]  /*1420*/  IMAD.MOV.U32 R3, RZ, RZ, 0x0 ;  /* 0x00000000ff037424 */ /* 0x000fc800078e00ff */
[----:B------:R-:W-:Y:S05]  /*1430*/  RET.REL.NODEC R2 `(_Z11inplace_fftP7double2llll) ;  /* 0xffffffe802f07950 */ /* 0x000fea0003c3ffff */
.L_x_29:
        /* <DEDUP_REMOVED lines=12> */
.L_x_32:


//--------------------- .text._Z14bitrev_reorderP7double2S0_lml --------------------------
	.section	.text._Z14bitrev_reorderP7double2S0_lml,"ax",@progbits
	.align	128
        .global         _Z14bitrev_reorderP7double2S0_lml
        .type           _Z14bitrev_reorderP7double2S0_lml,@function
        .size           _Z14bitrev_reorderP7double2S0_lml,(.L_x_35 - _Z14bitrev_reorderP7double2S0_lml)
        .other          _Z14bitrev_reorderP7double2S0_lml,@"STO_CUDA_ENTRY STV_DEFAULT"
_Z14bitrev_reorderP7double2S0_lml:
.text._Z14bitrev_reorderP7double2S0_lml:
[----:B------:R-:W-:Y:S01]  /*0000*/  LDC R1, c[0x0][0x37c] ;  /* 0x0000df00ff017b82 */ /* 0x000fe20000000800 */
[----:B------:R-:W0:Y:S07]  /*0010*/  S2R R2, SR_TID.X ;  /* 0x0000000000027919 */ /* 0x000e2e0000002100 */
[----:B------:R-:W0:Y:S01]  /*0020*/  S2UR UR4, SR_CTAID.X ;  /* 0x00000000000479c3 */ /* 0x000e220000002500 */
[----:B------:R-:W1:Y:S01]  /*0030*/  LDCU.64 UR6, c[0x0][0x3a0] ;  /* 0x00007400ff0677ac */ /* 0x000e620008000a00 */
[----:B------:R-:W-:-:S06]  /*0040*/  IMAD.MOV.U32 R3, RZ, RZ, RZ ;  /* 0x000000ffff037224 */ /* 0x000fcc00078e00ff */
[----:B------:R-:W0:Y:S02]  /*0050*/  LDC.64 R4, c[0x0][0x398] ;  /* 0x0000e600ff047b82 */ /* 0x000e240000000a00 */
[----:B0-----:R-:W-:-:S04]  /*0060*/  IMAD.WIDE.U32 R2, R4, UR4, R2 ;  /* 0x0000000404027c25 */ /* 0x001fc8000f8e0002 */
[----:B------:R-:W-:Y:S01]  /*0070*/  IMAD R5, R5, UR4, R3 ;  /* 0x0000000405057c24 */ /* 0x000fe2000f8e0203 */
[----:B-1----:R-:W-:-:S04]  /*0080*/  ISETP.GE.U32.AND P0, PT, R2, UR6, PT ;  /* 0x0000000602007c0c */ /* 0x002fc8000bf06070 */
[----:B------:R-:W-:-:S13]  /*0090*/  ISETP.GE.AND.EX P0, PT, R5, UR7, PT, P0 ;  /* 0x0000000705007c0c */ /* 0x000fda000bf06300 */
[----:B------:R-:W-:Y:S05]  /*00a0*/  @P0 EXIT ;  /* 0x000000000000094d */ /* 0x000fea0003800000 */
[----:B------:R-:W0:Y:S01]  /*00b0*/  LDCU UR4, c[0x0][0x390] ;  /* 0x00007200ff0477ac */ /* 0x000e220008000800 */
[----:B------:R-:W1:Y:S01]  /*00c0*/  BREV R0, R2 ;  /* 0x0000000200007301 */ /* 0x000e620000000000 */
[----:B0-----:R-:W-:-:S06]  /*00d0*/  UIADD3 UR4, UPT, UPT, -UR4, 0x20, URZ ;  /* 0x0000002004047890 */ /* 0x001fcc000fffe1ff */
[----:B-1----:R-:W-:-:S04]  /*00e0*/  SHF.R.U32.HI R0, RZ, UR4, R0 ;  /* 0x00000004ff007c19 */ /* 0x002fc80008011600 */
[----:B------:R-:W-:-:S04]  /*00f0*/  ISETP.GE.U32.AND P0, PT, R0, UR6, PT ;  /* 0x0000000600007c0c */ /* 0x000fc8000bf06070 */
[----:B------:R-:W-:-:S13]  /*0100*/  ISETP.GE.AND.EX P0, PT, RZ, UR7, PT, P0 ;  /* 0x00000007ff007c0c */ /* 0x000fda000bf06300 */
[----:B------:R-:W-:Y:S05]  /*0110*/  @P0 EXIT ;  /* 0x000000000000094d */ /* 0x000fea0003800000 */
[----:B------:R-:W0:Y:S01]  /*0120*/  LDCU.128 UR8, c[0x0][0x380] ;  /* 0x00007000ff0877ac */ /* 0x000e220008000c00 */
[----:B------:R-:W1:Y:S01]  /*0130*/  LDCU.64 UR4, c[0x0][0x358] ;  /* 0x00006b00ff0477ac */ /* 0x000e620008000a00 */
[----:B0-----:R-:W-:-:S04]  /*0140*/  LEA R4, P0, R2, UR10, 0x4 ;  /* 0x0000000a02047c11 */ /* 0x001fc8000f8020ff */
[----:B------:R-:W-:-:S06]  /*0150*/  LEA.HI.X R5, R2, UR11, R5, 0x4, P0 ;  /* 0x0000000b02057c11 */ /* 0x000fcc00080f2405 */
[----:B-1----:R-:W2:Y:S01]  /*0160*/  LDG.E.128.CONSTANT R4, desc[UR4][R4.64] ;  /* 0x0000000404047981 */ /* 0x002ea2000c1e9d00 */
[----:B------:R-:W-:-:S04]  /*0170*/  LEA R2, P0, R0, UR8, 0x4 ;  /* 0x0000000800027c11 */ /* 0x000fc8000f8020ff */
[----:B------:R-:W-:-:S05]  /*0180*/  LEA.HI.X R3, R0, UR9, RZ, 0x4, P0 ;  /* 0x0000000900037c11 */ /* 0x000fca00080f24ff */
[----:B--2---:R-:W-:Y:S01]  /*0190*/  STG.E.128 desc[UR4][R2.64], R4 ;  /* 0x0000000402007986 */ /* 0x004fe2000c101d04 */
[----:B------:R-:W-:Y:S05]  /*01a0*/  EXIT ;  /* 0x000000000000794d */ /* 0x000fea0003800000 */
.L_x_30:
        /* <DEDUP_REMOVED lines=13> */
.L_x_35:


//--------------------- .nv.global.init           --------------------------
	.section	.nv.global.init,"aw",@progbits
	.align	4
.nv.global.init:
	.type		__cudart_i2opi_f,@object
	.size		__cudart_i2opi_f,(.L_0 - __cudart_i2opi_f)
__cudart_i2opi_f:
        /*0000*/ 	.byte	0x41, 0x90, 0x43, 0x3c, 0x99, 0x95, 0x62, 0xdb, 0xc0, 0xdd, 0x34, 0xf5, 0xd1, 0x57, 0x27, 0xfc
        /*0010*/ 	.byte	0x29, 0x15, 0x44, 0x4e, 0x6e, 0x83, 0xf9, 0xa2
.L_0:


//--------------------- .nv.shared.reserved.0     --------------------------
	.section	.nv.shared.reserved.0,"aw",@nobits
	.weak		__nv_reservedSMEM_offset_0_alias
	.size		__nv_reservedSMEM_offset_0_alias, 0, 64
	.other		__nv_reservedSMEM_offset_0_alias,@"STO_CUDA_RESERVED_SHARED STV_DEFAULT"
__nv_reservedSMEM_offset_0_alias:
	.zero		0
	.zero		64


//--------------------- .nv.constant0._Z17inplace_fft_outerP7double2lll --------------------------
	.section	.nv.constant0._Z17inplace_fft_outerP7double2lll,"a",@progbits
	.sectionflags	@""
	.align	4
.nv.constant0._Z17inplace_fft_outerP7double2lll:
	.zero		928


//--------------------- .nv.constant0._Z11inplace_fftP7double2llll --------------------------
	.section	.nv.constant0._Z11inplace_fftP7double2llll,"a",@progbits
	.sectionflags	@""
	.align	4
.nv.constant0._Z11inplace_fftP7double2llll:
	.zero		936


//--------------------- .nv.constant0._Z14bitrev_reorderP7double2S0_lml --------------------------
	.section	.nv.constant0._Z14bitrev_reorderP7double2S0_lml,"a",@progbits
	.sectionflags	@""
	.align	4
.nv.constant0._Z14bitrev_reorderP7double2S0_lml:
	.zero		936


//--------------------- SYMBOLS --------------------------

	.type		.nv.reservedSmem.offset0,@object
	.size		.nv.reservedSmem.offset0,0x4
